//
// Generated by NVIDIA NVVM Compiler
//
// Compiler Build ID: CL-36424714
// Cuda compilation tools, release 13.0, V13.0.88
// Based on NVVM 20.0.0
//

.version 9.0
.target sm_100
.address_size 64

	// .globl	_Z4initPi
.extern .func  (.param .b32 func_retval0) vprintf
(
	.param .b64 vprintf_param_0,
	.param .b64 vprintf_param_1
)
;
// _ZZN3cub18CUB_300001_SM_10006detail4scan16DeviceScanKernelINS2_10policy_hubIiiijN4cuda3std3__44plusIvEEE10Policy1000EN6thrust24THRUST_300001_SM_1000_NS10device_ptrIiEESF_NS0_13ScanTileStateIiLb1EEES9_NS0_8NullTypeEjiLb0ESI_EEvT0_T1_T2_iT3_T4_T5_E12temp_storage has been demoted
// _ZZN3cub18CUB_300001_SM_10006detail4scan16DeviceScanKernelINS2_10policy_hubIiiimN4cuda3std3__44plusIvEEE10Policy1000EN6thrust24THRUST_300001_SM_1000_NS10device_ptrIiEESF_NS0_13ScanTileStateIiLb1EEES9_NS0_8NullTypeEmiLb0ESI_EEvT0_T1_T2_iT3_T4_T5_E12temp_storage has been demoted
.global .align 1 .b8 _ZN34_INTERNAL_7ffdaf3c_4_k_cu_41d29f554cuda3std3__45__cpo5beginE[1];
.global .align 1 .b8 _ZN34_INTERNAL_7ffdaf3c_4_k_cu_41d29f554cuda3std3__45__cpo3endE[1];
.global .align 1 .b8 _ZN34_INTERNAL_7ffdaf3c_4_k_cu_41d29f554cuda3std3__45__cpo6cbeginE[1];
.global .align 1 .b8 _ZN34_INTERNAL_7ffdaf3c_4_k_cu_41d29f554cuda3std3__45__cpo4cendE[1];
.global .align 1 .b8 _ZN34_INTERNAL_7ffdaf3c_4_k_cu_41d29f554cuda3std3__45__cpo6rbeginE[1];
.global .align 1 .b8 _ZN34_INTERNAL_7ffdaf3c_4_k_cu_41d29f554cuda3std3__45__cpo4rendE[1];
.global .align 1 .b8 _ZN34_INTERNAL_7ffdaf3c_4_k_cu_41d29f554cuda3std3__45__cpo7crbeginE[1];
.global .align 1 .b8 _ZN34_INTERNAL_7ffdaf3c_4_k_cu_41d29f554cuda3std3__45__cpo5crendE[1];
.global .align 1 .b8 _ZN34_INTERNAL_7ffdaf3c_4_k_cu_41d29f554cuda3std3__436_GLOBAL__N__7ffdaf3c_4_k_cu_41d29f556ignoreE[1];
.global .align 1 .b8 _ZN34_INTERNAL_7ffdaf3c_4_k_cu_41d29f554cuda3std3__419piecewise_constructE[1];
.global .align 1 .b8 _ZN34_INTERNAL_7ffdaf3c_4_k_cu_41d29f554cuda3std3__48in_placeE[1];
.global .align 1 .b8 _ZN34_INTERNAL_7ffdaf3c_4_k_cu_41d29f554cuda3std3__420unreachable_sentinelE[1];
.global .align 1 .b8 _ZN34_INTERNAL_7ffdaf3c_4_k_cu_41d29f554cuda3std3__47nulloptE[1];
.global .align 1 .b8 _ZN34_INTERNAL_7ffdaf3c_4_k_cu_41d29f554cuda3std3__48unexpectE[1];
.global .align 1 .b8 _ZN34_INTERNAL_7ffdaf3c_4_k_cu_41d29f554cuda3std6ranges3__45__cpo4swapE[1];
.global .align 1 .b8 _ZN34_INTERNAL_7ffdaf3c_4_k_cu_41d29f554cuda3std6ranges3__45__cpo9iter_moveE[1];
.global .align 1 .b8 _ZN34_INTERNAL_7ffdaf3c_4_k_cu_41d29f554cuda3std6ranges3__45__cpo5beginE[1];
.global .align 1 .b8 _ZN34_INTERNAL_7ffdaf3c_4_k_cu_41d29f554cuda3std6ranges3__45__cpo3endE[1];
.global .align 1 .b8 _ZN34_INTERNAL_7ffdaf3c_4_k_cu_41d29f554cuda3std6ranges3__45__cpo6cbeginE[1];
.global .align 1 .b8 _ZN34_INTERNAL_7ffdaf3c_4_k_cu_41d29f554cuda3std6ranges3__45__cpo4cendE[1];
.global .align 1 .b8 _ZN34_INTERNAL_7ffdaf3c_4_k_cu_41d29f554cuda3std6ranges3__45__cpo7advanceE[1];
.global .align 1 .b8 _ZN34_INTERNAL_7ffdaf3c_4_k_cu_41d29f554cuda3std6ranges3__45__cpo9iter_swapE[1];
.global .align 1 .b8 _ZN34_INTERNAL_7ffdaf3c_4_k_cu_41d29f554cuda3std6ranges3__45__cpo4nextE[1];
.global .align 1 .b8 _ZN34_INTERNAL_7ffdaf3c_4_k_cu_41d29f554cuda3std6ranges3__45__cpo4prevE[1];
.global .align 1 .b8 _ZN34_INTERNAL_7ffdaf3c_4_k_cu_41d29f554cuda3std6ranges3__45__cpo4dataE[1];
.global .align 1 .b8 _ZN34_INTERNAL_7ffdaf3c_4_k_cu_41d29f554cuda3std6ranges3__45__cpo5cdataE[1];
.global .align 1 .b8 _ZN34_INTERNAL_7ffdaf3c_4_k_cu_41d29f554cuda3std6ranges3__45__cpo4sizeE[1];
.global .align 1 .b8 _ZN34_INTERNAL_7ffdaf3c_4_k_cu_41d29f554cuda3std6ranges3__45__cpo5ssizeE[1];
.global .align 1 .b8 _ZN34_INTERNAL_7ffdaf3c_4_k_cu_41d29f554cuda3std6ranges3__45__cpo8distanceE[1];
.global .align 1 .b8 _ZN34_INTERNAL_7ffdaf3c_4_k_cu_41d29f556thrust24THRUST_300001_SM_1000_NS8cuda_cub3parE[1];
.global .align 1 .b8 _ZN34_INTERNAL_7ffdaf3c_4_k_cu_41d29f556thrust24THRUST_300001_SM_1000_NS8cuda_cub10par_nosyncE[1];
.global .align 1 .b8 _ZN34_INTERNAL_7ffdaf3c_4_k_cu_41d29f556thrust24THRUST_300001_SM_1000_NS6system6detail10sequential3seqE[1];
.global .align 1 .b8 _ZN34_INTERNAL_7ffdaf3c_4_k_cu_41d29f556thrust24THRUST_300001_SM_1000_NS6system3cpp3parE[1];
.global .align 1 .b8 _ZN34_INTERNAL_7ffdaf3c_4_k_cu_41d29f556thrust24THRUST_300001_SM_1000_NS12placeholders2_1E[1];
.global .align 1 .b8 _ZN34_INTERNAL_7ffdaf3c_4_k_cu_41d29f556thrust24THRUST_300001_SM_1000_NS12placeholders2_2E[1];
.global .align 1 .b8 _ZN34_INTERNAL_7ffdaf3c_4_k_cu_41d29f556thrust24THRUST_300001_SM_1000_NS12placeholders2_3E[1];
.global .align 1 .b8 _ZN34_INTERNAL_7ffdaf3c_4_k_cu_41d29f556thrust24THRUST_300001_SM_1000_NS12placeholders2_4E[1];
.global .align 1 .b8 _ZN34_INTERNAL_7ffdaf3c_4_k_cu_41d29f556thrust24THRUST_300001_SM_1000_NS12placeholders2_5E[1];
.global .align 1 .b8 _ZN34_INTERNAL_7ffdaf3c_4_k_cu_41d29f556thrust24THRUST_300001_SM_1000_NS12placeholders2_6E[1];
.global .align 1 .b8 _ZN34_INTERNAL_7ffdaf3c_4_k_cu_41d29f556thrust24THRUST_300001_SM_1000_NS12placeholders2_7E[1];
.global .align 1 .b8 _ZN34_INTERNAL_7ffdaf3c_4_k_cu_41d29f556thrust24THRUST_300001_SM_1000_NS12placeholders2_8E[1];
.global .align 1 .b8 _ZN34_INTERNAL_7ffdaf3c_4_k_cu_41d29f556thrust24THRUST_300001_SM_1000_NS12placeholders2_9E[1];
.global .align 1 .b8 _ZN34_INTERNAL_7ffdaf3c_4_k_cu_41d29f556thrust24THRUST_300001_SM_1000_NS12placeholders3_10E[1];
.global .align 1 .b8 _ZN34_INTERNAL_7ffdaf3c_4_k_cu_41d29f556thrust24THRUST_300001_SM_1000_NS3seqE[1];
.global .align 1 .b8 _ZN34_INTERNAL_7ffdaf3c_4_k_cu_41d29f556thrust24THRUST_300001_SM_1000_NS6deviceE[1];
.global .align 1 .b8 $str[13] = {100, 97, 116, 97, 91, 37, 100, 93, 61, 37, 100, 10};

.visible .entry _Z4initPi(
	.param .u64 .ptr .align 1 _Z4initPi_param_0
)
{
	.reg .b32 	%r<11>;
	.reg .b64 	%rd<5>;

	ld.param.u64 	%rd1, [_Z4initPi_param_0];
	cvta.to.global.u64 	%rd2, %rd1;
	mov.u32 	%r1, %tid.x;
	mov.u32 	%r2, %ctaid.x;
	mov.u32 	%r3, %ntid.x;
	mad.lo.s32 	%r4, %r2, %r3, %r1;
	mul.hi.s32 	%r5, %r4, 1717986919;
	shr.u32 	%r6, %r5, 31;
	shr.s32 	%r7, %r5, 2;
	add.s32 	%r8, %r7, %r6;
	mul.lo.s32 	%r9, %r8, 10;
	sub.s32 	%r10, %r4, %r9;
	mul.wide.s32 	%rd3, %r4, 4;
	add.s64 	%rd4, %rd2, %rd3;
	st.global.u32 	[%rd4], %r10;
	ret;

}
	// .globl	_Z5printPi
.visible .entry _Z5printPi(
	.param .u64 .ptr .align 1 _Z5printPi_param_0
)
{
	.local .align 8 .b8 	__local_depot1[8];
	.reg .b64 	%SP;
	.reg .b64 	%SPL;
	.reg .b32 	%r<8>;
	.reg .b64 	%rd<9>;

	mov.u64 	%SPL, __local_depot1;
	cvta.local.u64 	%SP, %SPL;
	ld.param.u64 	%rd1, [_Z5printPi_param_0];
	cvta.to.global.u64 	%rd2, %rd1;
	add.u64 	%rd3, %SP, 0;
	add.u64 	%rd4, %SPL, 0;
	mov.u32 	%r1, %tid.x;
	mov.u32 	%r2, %ntid.x;
	mov.u32 	%r3, %ctaid.x;
	mad.lo.s32 	%r4, %r2, %r3, %r1;
	mul.wide.s32 	%rd5, %r4, 4;
	add.s64 	%rd6, %rd2, %rd5;
	ld.global.u32 	%r5, [%rd6];
	st.local.v2.u32 	[%rd4], {%r4, %r5};
	mov.u64 	%rd7, $str;
	cvta.global.u64 	%rd8, %rd7;
	{ // callseq 0, 0
	.param .b64 param0;
	st.param.b64 	[param0], %rd8;
	.param .b64 param1;
	st.param.b64 	[param1], %rd3;
	.param .b32 retval0;
	call.uni (retval0), 
	vprintf, 
	(
	param0, 
	param1
	);
	ld.param.b32 	%r6, [retval0];
	} // callseq 0
	ret;

}
	// .globl	_ZN3cub18CUB_300001_SM_10006detail11EmptyKernelIvEEvv
.visible .entry _ZN3cub18CUB_300001_SM_10006detail11EmptyKernelIvEEvv()
{


	ret;

}
	// .globl	_ZN3cub18CUB_300001_SM_10006detail4scan20DeviceScanInitKernelINS0_13ScanTileStateIiLb1EEEEEvT_i
.visible .entry _ZN3cub18CUB_300001_SM_10006detail4scan20DeviceScanInitKernelINS0_13ScanTileStateIiLb1EEEEEvT_i(
	.param .align 8 .b8 _ZN3cub18CUB_300001_SM_10006detail4scan20DeviceScanInitKernelINS0_13ScanTileStateIiLb1EEEEEvT_i_param_0[8],
	.param .u32 _ZN3cub18CUB_300001_SM_10006detail4scan20DeviceScanInitKernelINS0_13ScanTileStateIiLb1EEEEEvT_i_param_1
)
{
	.reg .pred 	%p<5>;
	.reg .b32 	%r<10>;
	.reg .b64 	%rd<7>;

	ld.param.u64 	%rd2, [_ZN3cub18CUB_300001_SM_10006detail4scan20DeviceScanInitKernelINS0_13ScanTileStateIiLb1EEEEEvT_i_param_0];
	ld.param.u32 	%r4, [_ZN3cub18CUB_300001_SM_10006detail4scan20DeviceScanInitKernelINS0_13ScanTileStateIiLb1EEEEEvT_i_param_1];
	cvta.to.global.u64 	%rd1, %rd2;
	mov.u32 	%r1, %ctaid.x;
	mov.u32 	%r5, %ntid.x;
	mov.u32 	%r2, %tid.x;
	mad.lo.s32 	%r3, %r1, %r5, %r2;
	setp.ge.s32 	%p1, %r3, %r4;
	@%p1 bra 	$L__BB3_2;
	mul.wide.s32 	%rd3, %r3, 8;
	add.s64 	%rd4, %rd1, %rd3;
	mov.b32 	%r6, 0;
	mov.b32 	%r7, 99;
	st.global.v2.u32 	[%rd4+256], {%r7, %r6};
$L__BB3_2:
	setp.ne.s32 	%p2, %r1, 0;
	setp.gt.u32 	%p3, %r2, 31;
	or.pred  	%p4, %p2, %p3;
	@%p4 bra 	$L__BB3_4;
	mul.wide.u32 	%rd5, %r2, 8;
	add.s64 	%rd6, %rd1, %rd5;
	mov.b32 	%r9, 0;
	st.global.v2.u32 	[%rd6], {%r9, %r9};
$L__BB3_4:
	ret;

}
	// .globl	_ZN3cub18CUB_300001_SM_10006detail4scan16DeviceScanKernelINS2_10policy_hubIiiijN4cuda3std3__44plusIvEEE10Policy1000EN6thrust24THRUST_300001_SM_1000_NS10device_ptrIiEESF_NS0_13ScanTileStateIiLb1EEES9_NS0_8NullTypeEjiLb0ESI_EEvT0_T1_T2_iT3_T4_T5_
.visible .entry _ZN3cub18CUB_300001_SM_10006detail4scan16DeviceScanKernelINS2_10policy_hubIiiijN4cuda3std3__44plusIvEEE10Policy1000EN6thrust24THRUST_300001_SM_1000_NS10device_ptrIiEESF_NS0_13ScanTileStateIiLb1EEES9_NS0_8NullTypeEjiLb0ESI_EEvT0_T1_T2_iT3_T4_T5_(
	.param .align 8 .b8 _ZN3cub18CUB_300001_SM_10006detail4scan16DeviceScanKernelINS2_10policy_hubIiiijN4cuda3std3__44plusIvEEE10Policy1000EN6thrust24THRUST_300001_SM_1000_NS10device_ptrIiEESF_NS0_13ScanTileStateIiLb1EEES9_NS0_8NullTypeEjiLb0ESI_EEvT0_T1_T2_iT3_T4_T5__param_0[8],
	.param .align 8 .b8 _ZN3cub18CUB_300001_SM_10006detail4scan16DeviceScanKernelINS2_10policy_hubIiiijN4cuda3std3__44plusIvEEE10Policy1000EN6thrust24THRUST_300001_SM_1000_NS10device_ptrIiEESF_NS0_13ScanTileStateIiLb1EEES9_NS0_8NullTypeEjiLb0ESI_EEvT0_T1_T2_iT3_T4_T5__param_1[8],
	.param .align 8 .b8 _ZN3cub18CUB_300001_SM_10006detail4scan16DeviceScanKernelINS2_10policy_hubIiiijN4cuda3std3__44plusIvEEE10Policy1000EN6thrust24THRUST_300001_SM_1000_NS10device_ptrIiEESF_NS0_13ScanTileStateIiLb1EEES9_NS0_8NullTypeEjiLb0ESI_EEvT0_T1_T2_iT3_T4_T5__param_2[8],
	.param .u32 _ZN3cub18CUB_300001_SM_10006detail4scan16DeviceScanKernelINS2_10policy_hubIiiijN4cuda3std3__44plusIvEEE10Policy1000EN6thrust24THRUST_300001_SM_1000_NS10device_ptrIiEESF_NS0_13ScanTileStateIiLb1EEES9_NS0_8NullTypeEjiLb0ESI_EEvT0_T1_T2_iT3_T4_T5__param_3,
	.param .align 1 .b8 _ZN3cub18CUB_300001_SM_10006detail4scan16DeviceScanKernelINS2_10policy_hubIiiijN4cuda3std3__44plusIvEEE10Policy1000EN6thrust24THRUST_300001_SM_1000_NS10device_ptrIiEESF_NS0_13ScanTileStateIiLb1EEES9_NS0_8NullTypeEjiLb0ESI_EEvT0_T1_T2_iT3_T4_T5__param_4[1],
	.param .align 1 .b8 _ZN3cub18CUB_300001_SM_10006detail4scan16DeviceScanKernelINS2_10policy_hubIiiijN4cuda3std3__44plusIvEEE10Policy1000EN6thrust24THRUST_300001_SM_1000_NS10device_ptrIiEESF_NS0_13ScanTileStateIiLb1EEES9_NS0_8NullTypeEjiLb0ESI_EEvT0_T1_T2_iT3_T4_T5__param_5[1],
	.param .u32 _ZN3cub18CUB_300001_SM_10006detail4scan16DeviceScanKernelINS2_10policy_hubIiiijN4cuda3std3__44plusIvEEE10Policy1000EN6thrust24THRUST_300001_SM_1000_NS10device_ptrIiEESF_NS0_13ScanTileStateIiLb1EEES9_NS0_8NullTypeEjiLb0ESI_EEvT0_T1_T2_iT3_T4_T5__param_6
)
.maxntid 384
{
	.reg .pred 	%p<160>;
	.reg .b32 	%r<1050>;
	.reg .b64 	%rd<55>;
	// demoted variable
	.shared .align 16 .b8 _ZZN3cub18CUB_300001_SM_10006detail4scan16DeviceScanKernelINS2_10policy_hubIiiijN4cuda3std3__44plusIvEEE10Policy1000EN6thrust24THRUST_300001_SM_1000_NS10device_ptrIiEESF_NS0_13ScanTileStateIiLb1EEES9_NS0_8NullTypeEjiLb0ESI_EEvT0_T1_T2_iT3_T4_T5_E12temp_storage[33808];
	ld.param.u64 	%rd1, [_ZN3cub18CUB_300001_SM_10006detail4scan16DeviceScanKernelINS2_10policy_hubIiiijN4cuda3std3__44plusIvEEE10Policy1000EN6thrust24THRUST_300001_SM_1000_NS10device_ptrIiEESF_NS0_13ScanTileStateIiLb1EEES9_NS0_8NullTypeEjiLb0ESI_EEvT0_T1_T2_iT3_T4_T5__param_2];
	ld.param.u64 	%rd13, [_ZN3cub18CUB_300001_SM_10006detail4scan16DeviceScanKernelINS2_10policy_hubIiiijN4cuda3std3__44plusIvEEE10Policy1000EN6thrust24THRUST_300001_SM_1000_NS10device_ptrIiEESF_NS0_13ScanTileStateIiLb1EEES9_NS0_8NullTypeEjiLb0ESI_EEvT0_T1_T2_iT3_T4_T5__param_1];
	ld.param.u64 	%rd14, [_ZN3cub18CUB_300001_SM_10006detail4scan16DeviceScanKernelINS2_10policy_hubIiiijN4cuda3std3__44plusIvEEE10Policy1000EN6thrust24THRUST_300001_SM_1000_NS10device_ptrIiEESF_NS0_13ScanTileStateIiLb1EEES9_NS0_8NullTypeEjiLb0ESI_EEvT0_T1_T2_iT3_T4_T5__param_0];
	ld.param.u32 	%r233, [_ZN3cub18CUB_300001_SM_10006detail4scan16DeviceScanKernelINS2_10policy_hubIiiijN4cuda3std3__44plusIvEEE10Policy1000EN6thrust24THRUST_300001_SM_1000_NS10device_ptrIiEESF_NS0_13ScanTileStateIiLb1EEES9_NS0_8NullTypeEjiLb0ESI_EEvT0_T1_T2_iT3_T4_T5__param_3];
	ld.param.u32 	%r234, [_ZN3cub18CUB_300001_SM_10006detail4scan16DeviceScanKernelINS2_10policy_hubIiiijN4cuda3std3__44plusIvEEE10Policy1000EN6thrust24THRUST_300001_SM_1000_NS10device_ptrIiEESF_NS0_13ScanTileStateIiLb1EEES9_NS0_8NullTypeEjiLb0ESI_EEvT0_T1_T2_iT3_T4_T5__param_6];
	cvta.to.global.u64 	%rd2, %rd14;
	cvta.to.global.u64 	%rd3, %rd13;
	mov.u32 	%r235, %ctaid.x;
	add.s32 	%r998, %r233, %r235;
	mul.lo.s32 	%r2, %r998, 8448;
	sub.s32 	%r3, %r234, %r2;
	setp.lt.u32 	%p1, %r3, 8449;
	@%p1 bra 	$L__BB4_26;
	cvt.u64.u32 	%rd37, %r2;
	mov.u32 	%r4, %tid.x;
	and.b32  	%r642, %r4, 31;
	and.b32  	%r643, %r4, 992;
	mul.lo.s32 	%r644, %r643, 22;
	or.b32  	%r645, %r644, %r642;
	cvt.u64.u32 	%rd38, %r645;
	add.s64 	%rd4, %rd38, %rd37;
	shl.b64 	%rd39, %rd4, 2;
	add.s64 	%rd40, %rd2, %rd39;
	ld.global.u32 	%r646, [%rd40];
	ld.global.u32 	%r647, [%rd40+128];
	ld.global.u32 	%r648, [%rd40+256];
	ld.global.u32 	%r649, [%rd40+384];
	ld.global.u32 	%r650, [%rd40+512];
	ld.global.u32 	%r651, [%rd40+640];
	ld.global.u32 	%r652, [%rd40+768];
	ld.global.u32 	%r653, [%rd40+896];
	ld.global.u32 	%r654, [%rd40+1024];
	ld.global.u32 	%r655, [%rd40+1152];
	ld.global.u32 	%r656, [%rd40+1280];
	ld.global.u32 	%r657, [%rd40+1408];
	ld.global.u32 	%r658, [%rd40+1536];
	ld.global.u32 	%r659, [%rd40+1664];
	ld.global.u32 	%r660, [%rd40+1792];
	ld.global.u32 	%r661, [%rd40+1920];
	ld.global.u32 	%r662, [%rd40+2048];
	ld.global.u32 	%r663, [%rd40+2176];
	ld.global.u32 	%r664, [%rd40+2304];
	ld.global.u32 	%r665, [%rd40+2432];
	ld.global.u32 	%r666, [%rd40+2560];
	ld.global.u32 	%r667, [%rd40+2688];
	// begin inline asm
	mov.u32 %r641, %laneid;
	// end inline asm
	shr.u32 	%r6, %r4, 5;
	mad.lo.s32 	%r668, %r6, 704, %r641;
	shl.b32 	%r669, %r668, 2;
	mov.u32 	%r670, _ZZN3cub18CUB_300001_SM_10006detail4scan16DeviceScanKernelINS2_10policy_hubIiiijN4cuda3std3__44plusIvEEE10Policy1000EN6thrust24THRUST_300001_SM_1000_NS10device_ptrIiEESF_NS0_13ScanTileStateIiLb1EEES9_NS0_8NullTypeEjiLb0ESI_EEvT0_T1_T2_iT3_T4_T5_E12temp_storage;
	add.s32 	%r7, %r670, %r669;
	st.shared.u32 	[%r7], %r646;
	st.shared.u32 	[%r7+128], %r647;
	st.shared.u32 	[%r7+256], %r648;
	st.shared.u32 	[%r7+384], %r649;
	st.shared.u32 	[%r7+512], %r650;
	st.shared.u32 	[%r7+640], %r651;
	st.shared.u32 	[%r7+768], %r652;
	st.shared.u32 	[%r7+896], %r653;
	st.shared.u32 	[%r7+1024], %r654;
	st.shared.u32 	[%r7+1152], %r655;
	st.shared.u32 	[%r7+1280], %r656;
	st.shared.u32 	[%r7+1408], %r657;
	st.shared.u32 	[%r7+1536], %r658;
	st.shared.u32 	[%r7+1664], %r659;
	st.shared.u32 	[%r7+1792], %r660;
	st.shared.u32 	[%r7+1920], %r661;
	st.shared.u32 	[%r7+2048], %r662;
	st.shared.u32 	[%r7+2176], %r663;
	st.shared.u32 	[%r7+2304], %r664;
	st.shared.u32 	[%r7+2432], %r665;
	st.shared.u32 	[%r7+2560], %r666;
	st.shared.u32 	[%r7+2688], %r667;
	bar.warp.sync 	-1;
	mad.lo.s32 	%r8, %r641, 84, %r7;
	ld.shared.v2.u32 	{%r9, %r10}, [%r8];
	ld.shared.v2.u32 	{%r11, %r12}, [%r8+8];
	ld.shared.v2.u32 	{%r13, %r14}, [%r8+16];
	ld.shared.v2.u32 	{%r15, %r16}, [%r8+24];
	ld.shared.v2.u32 	{%r17, %r18}, [%r8+32];
	ld.shared.v2.u32 	{%r19, %r20}, [%r8+40];
	ld.shared.v2.u32 	{%r21, %r22}, [%r8+48];
	ld.shared.v2.u32 	{%r23, %r24}, [%r8+56];
	ld.shared.v2.u32 	{%r25, %r26}, [%r8+64];
	ld.shared.v2.u32 	{%r27, %r28}, [%r8+72];
	ld.shared.v2.u32 	{%r29, %r30}, [%r8+80];
	bar.sync 	0;
	setp.ne.s32 	%p104, %r998, 0;
	@%p104 bra 	$L__BB4_6;
	add.s32 	%r892, %r10, %r9;
	add.s32 	%r893, %r11, %r892;
	add.s32 	%r894, %r12, %r893;
	add.s32 	%r895, %r13, %r894;
	add.s32 	%r896, %r14, %r895;
	add.s32 	%r897, %r15, %r896;
	add.s32 	%r898, %r16, %r897;
	add.s32 	%r899, %r17, %r898;
	add.s32 	%r900, %r18, %r899;
	add.s32 	%r901, %r19, %r900;
	add.s32 	%r902, %r20, %r901;
	add.s32 	%r903, %r21, %r902;
	add.s32 	%r904, %r22, %r903;
	add.s32 	%r905, %r23, %r904;
	add.s32 	%r906, %r24, %r905;
	add.s32 	%r907, %r25, %r906;
	add.s32 	%r908, %r26, %r907;
	add.s32 	%r909, %r27, %r908;
	add.s32 	%r910, %r28, %r909;
	add.s32 	%r911, %r29, %r910;
	add.s32 	%r866, %r30, %r911;
	mov.b32 	%r864, 1;
	mov.b32 	%r889, 0;
	mov.b32 	%r891, -1;
	// begin inline asm
	{  .reg .s32 r0;  .reg .pred p;  shfl.sync.up.b32 r0|p, %r866, %r864, %r889, %r891;  @p add.s32 r0, r0, %r866;  mov.s32 %r862, r0;}
	// end inline asm
	mov.b32 	%r870, 2;
	// begin inline asm
	{  .reg .s32 r0;  .reg .pred p;  shfl.sync.up.b32 r0|p, %r862, %r870, %r889, %r891;  @p add.s32 r0, r0, %r862;  mov.s32 %r868, r0;}
	// end inline asm
	mov.b32 	%r876, 4;
	// begin inline asm
	{  .reg .s32 r0;  .reg .pred p;  shfl.sync.up.b32 r0|p, %r868, %r876, %r889, %r891;  @p add.s32 r0, r0, %r868;  mov.s32 %r874, r0;}
	// end inline asm
	mov.b32 	%r882, 8;
	// begin inline asm
	{  .reg .s32 r0;  .reg .pred p;  shfl.sync.up.b32 r0|p, %r874, %r882, %r889, %r891;  @p add.s32 r0, r0, %r874;  mov.s32 %r880, r0;}
	// end inline asm
	mov.b32 	%r888, 16;
	// begin inline asm
	{  .reg .s32 r0;  .reg .pred p;  shfl.sync.up.b32 r0|p, %r880, %r888, %r889, %r891;  @p add.s32 r0, r0, %r880;  mov.s32 %r886, r0;}
	// end inline asm
	setp.ne.s32 	%p146, %r641, 31;
	@%p146 bra 	$L__BB4_4;
	shl.b32 	%r912, %r6, 2;
	add.s32 	%r914, %r670, %r912;
	st.shared.u32 	[%r914+16], %r886;
$L__BB4_4:
	sub.s32 	%r915, %r886, %r866;
	bar.sync 	0;
	ld.shared.v4.u32 	{%r916, %r917, %r918, %r919}, [_ZZN3cub18CUB_300001_SM_10006detail4scan16DeviceScanKernelINS2_10policy_hubIiiijN4cuda3std3__44plusIvEEE10Policy1000EN6thrust24THRUST_300001_SM_1000_NS10device_ptrIiEESF_NS0_13ScanTileStateIiLb1EEES9_NS0_8NullTypeEjiLb0ESI_EEvT0_T1_T2_iT3_T4_T5_E12temp_storage+16];
	add.s32 	%r920, %r917, %r916;
	setp.eq.s32 	%p147, %r6, 2;
	selp.b32 	%r921, %r920, %r916, %p147;
	add.s32 	%r922, %r920, %r918;
	setp.eq.s32 	%p148, %r6, 3;
	selp.b32 	%r923, %r922, %r921, %p148;
	add.s32 	%r924, %r922, %r919;
	setp.eq.s32 	%p149, %r6, 4;
	selp.b32 	%r925, %r924, %r923, %p149;
	ld.shared.v4.u32 	{%r926, %r927, %r928, %r929}, [_ZZN3cub18CUB_300001_SM_10006detail4scan16DeviceScanKernelINS2_10policy_hubIiiijN4cuda3std3__44plusIvEEE10Policy1000EN6thrust24THRUST_300001_SM_1000_NS10device_ptrIiEESF_NS0_13ScanTileStateIiLb1EEES9_NS0_8NullTypeEjiLb0ESI_EEvT0_T1_T2_iT3_T4_T5_E12temp_storage+32];
	add.s32 	%r930, %r924, %r926;
	setp.eq.s32 	%p150, %r6, 5;
	selp.b32 	%r931, %r930, %r925, %p150;
	add.s32 	%r932, %r930, %r927;
	setp.eq.s32 	%p151, %r6, 6;
	selp.b32 	%r933, %r932, %r931, %p151;
	add.s32 	%r934, %r932, %r928;
	setp.eq.s32 	%p152, %r6, 7;
	selp.b32 	%r935, %r934, %r933, %p152;
	add.s32 	%r936, %r934, %r929;
	setp.eq.s32 	%p153, %r6, 8;
	selp.b32 	%r937, %r936, %r935, %p153;
	ld.shared.v4.u32 	{%r938, %r939, %r940, %r941}, [_ZZN3cub18CUB_300001_SM_10006detail4scan16DeviceScanKernelINS2_10policy_hubIiiijN4cuda3std3__44plusIvEEE10Policy1000EN6thrust24THRUST_300001_SM_1000_NS10device_ptrIiEESF_NS0_13ScanTileStateIiLb1EEES9_NS0_8NullTypeEjiLb0ESI_EEvT0_T1_T2_iT3_T4_T5_E12temp_storage+48];
	add.s32 	%r942, %r936, %r938;
	setp.eq.s32 	%p154, %r6, 9;
	selp.b32 	%r943, %r942, %r937, %p154;
	add.s32 	%r944, %r942, %r939;
	setp.eq.s32 	%p155, %r6, 10;
	selp.b32 	%r945, %r944, %r943, %p155;
	add.s32 	%r946, %r944, %r940;
	setp.eq.s32 	%p156, %r6, 11;
	selp.b32 	%r947, %r946, %r945, %p156;
	add.s32 	%r33, %r946, %r941;
	setp.lt.u32 	%p157, %r4, 32;
	setp.eq.s32 	%p158, %r641, 0;
	selp.b32 	%r948, 0, %r915, %p158;
	add.s32 	%r949, %r947, %r948;
	selp.b32 	%r1012, %r915, %r949, %p157;
	setp.ne.s32 	%p159, %r4, 0;
	@%p159 bra 	$L__BB4_25;
	add.s64 	%rd52, %rd1, 256;
	mov.b32 	%r950, 101;
	// begin inline asm
	st.relaxed.gpu.v2.u32 [%rd52], {%r950, %r33};
	// end inline asm
	mov.b32 	%r1012, 0;
	bra.uni 	$L__BB4_25;
$L__BB4_6:
	add.s32 	%r701, %r10, %r9;
	add.s32 	%r702, %r11, %r701;
	add.s32 	%r703, %r12, %r702;
	add.s32 	%r704, %r13, %r703;
	add.s32 	%r705, %r14, %r704;
	add.s32 	%r706, %r15, %r705;
	add.s32 	%r707, %r16, %r706;
	add.s32 	%r708, %r17, %r707;
	add.s32 	%r709, %r18, %r708;
	add.s32 	%r710, %r19, %r709;
	add.s32 	%r711, %r20, %r710;
	add.s32 	%r712, %r21, %r711;
	add.s32 	%r713, %r22, %r712;
	add.s32 	%r714, %r23, %r713;
	add.s32 	%r715, %r24, %r714;
	add.s32 	%r716, %r25, %r715;
	add.s32 	%r717, %r26, %r716;
	add.s32 	%r718, %r27, %r717;
	add.s32 	%r719, %r28, %r718;
	add.s32 	%r720, %r29, %r719;
	add.s32 	%r675, %r30, %r720;
	mov.b32 	%r673, 1;
	mov.b32 	%r698, 0;
	mov.b32 	%r700, -1;
	// begin inline asm
	{  .reg .s32 r0;  .reg .pred p;  shfl.sync.up.b32 r0|p, %r675, %r673, %r698, %r700;  @p add.s32 r0, r0, %r675;  mov.s32 %r671, r0;}
	// end inline asm
	mov.b32 	%r679, 2;
	// begin inline asm
	{  .reg .s32 r0;  .reg .pred p;  shfl.sync.up.b32 r0|p, %r671, %r679, %r698, %r700;  @p add.s32 r0, r0, %r671;  mov.s32 %r677, r0;}
	// end inline asm
	mov.b32 	%r685, 4;
	// begin inline asm
	{  .reg .s32 r0;  .reg .pred p;  shfl.sync.up.b32 r0|p, %r677, %r685, %r698, %r700;  @p add.s32 r0, r0, %r677;  mov.s32 %r683, r0;}
	// end inline asm
	mov.b32 	%r691, 8;
	// begin inline asm
	{  .reg .s32 r0;  .reg .pred p;  shfl.sync.up.b32 r0|p, %r683, %r691, %r698, %r700;  @p add.s32 r0, r0, %r683;  mov.s32 %r689, r0;}
	// end inline asm
	mov.b32 	%r697, 16;
	// begin inline asm
	{  .reg .s32 r0;  .reg .pred p;  shfl.sync.up.b32 r0|p, %r689, %r697, %r698, %r700;  @p add.s32 r0, r0, %r689;  mov.s32 %r695, r0;}
	// end inline asm
	setp.ne.s32 	%p105, %r641, 31;
	@%p105 bra 	$L__BB4_8;
	shl.b32 	%r721, %r6, 2;
	add.s32 	%r723, %r670, %r721;
	st.shared.u32 	[%r723+16], %r695;
$L__BB4_8:
	sub.s32 	%r724, %r695, %r675;
	bar.sync 	0;
	ld.shared.v4.u32 	{%r725, %r726, %r727, %r728}, [_ZZN3cub18CUB_300001_SM_10006detail4scan16DeviceScanKernelINS2_10policy_hubIiiijN4cuda3std3__44plusIvEEE10Policy1000EN6thrust24THRUST_300001_SM_1000_NS10device_ptrIiEESF_NS0_13ScanTileStateIiLb1EEES9_NS0_8NullTypeEjiLb0ESI_EEvT0_T1_T2_iT3_T4_T5_E12temp_storage+16];
	add.s32 	%r729, %r726, %r725;
	setp.eq.s32 	%p106, %r6, 2;
	selp.b32 	%r730, %r729, %r725, %p106;
	add.s32 	%r731, %r729, %r727;
	setp.eq.s32 	%p107, %r6, 3;
	selp.b32 	%r732, %r731, %r730, %p107;
	add.s32 	%r733, %r731, %r728;
	setp.eq.s32 	%p108, %r6, 4;
	selp.b32 	%r734, %r733, %r732, %p108;
	ld.shared.v4.u32 	{%r735, %r736, %r737, %r738}, [_ZZN3cub18CUB_300001_SM_10006detail4scan16DeviceScanKernelINS2_10policy_hubIiiijN4cuda3std3__44plusIvEEE10Policy1000EN6thrust24THRUST_300001_SM_1000_NS10device_ptrIiEESF_NS0_13ScanTileStateIiLb1EEES9_NS0_8NullTypeEjiLb0ESI_EEvT0_T1_T2_iT3_T4_T5_E12temp_storage+32];
	add.s32 	%r739, %r733, %r735;
	setp.eq.s32 	%p109, %r6, 5;
	selp.b32 	%r740, %r739, %r734, %p109;
	add.s32 	%r741, %r739, %r736;
	setp.eq.s32 	%p110, %r6, 6;
	selp.b32 	%r742, %r741, %r740, %p110;
	add.s32 	%r743, %r741, %r737;
	setp.eq.s32 	%p111, %r6, 7;
	selp.b32 	%r744, %r743, %r742, %p111;
	add.s32 	%r745, %r743, %r738;
	setp.eq.s32 	%p112, %r6, 8;
	selp.b32 	%r746, %r745, %r744, %p112;
	ld.shared.v4.u32 	{%r747, %r748, %r749, %r750}, [_ZZN3cub18CUB_300001_SM_10006detail4scan16DeviceScanKernelINS2_10policy_hubIiiijN4cuda3std3__44plusIvEEE10Policy1000EN6thrust24THRUST_300001_SM_1000_NS10device_ptrIiEESF_NS0_13ScanTileStateIiLb1EEES9_NS0_8NullTypeEjiLb0ESI_EEvT0_T1_T2_iT3_T4_T5_E12temp_storage+48];
	add.s32 	%r751, %r745, %r747;
	setp.eq.s32 	%p113, %r6, 9;
	selp.b32 	%r752, %r751, %r746, %p113;
	add.s32 	%r753, %r751, %r748;
	setp.eq.s32 	%p114, %r6, 10;
	selp.b32 	%r754, %r753, %r752, %p114;
	add.s32 	%r755, %r753, %r749;
	setp.eq.s32 	%p115, %r6, 11;
	selp.b32 	%r756, %r755, %r754, %p115;
	add.s32 	%r37, %r755, %r750;
	setp.gt.u32 	%p116, %r4, 31;
	setp.lt.u32 	%p117, %r4, 32;
	setp.eq.s32 	%p118, %r641, 0;
	selp.b32 	%r757, 0, %r724, %p118;
	add.s32 	%r1011, %r756, %r757;
	selp.b32 	%r39, %r724, %r1011, %p117;
	@%p116 bra 	$L__BB4_24;
	setp.ne.s32 	%p119, %r4, 0;
	mul.wide.s32 	%rd41, %r998, 8;
	add.s64 	%rd5, %rd1, %rd41;
	@%p119 bra 	$L__BB4_11;
	st.shared.u32 	[_ZZN3cub18CUB_300001_SM_10006detail4scan16DeviceScanKernelINS2_10policy_hubIiiijN4cuda3std3__44plusIvEEE10Policy1000EN6thrust24THRUST_300001_SM_1000_NS10device_ptrIiEESF_NS0_13ScanTileStateIiLb1EEES9_NS0_8NullTypeEjiLb0ESI_EEvT0_T1_T2_iT3_T4_T5_E12temp_storage+12], %r37;
	add.s64 	%rd42, %rd5, 256;
	mov.b32 	%r758, 100;
	// begin inline asm
	st.relaxed.gpu.v2.u32 [%rd42], {%r758, %r37};
	// end inline asm
$L__BB4_11:
	not.b32 	%r764, %r4;
	add.s32 	%r1006, %r998, %r764;
	mov.b32 	%r760, 830;
	// begin inline asm
	nanosleep.u32 %r760;
	// end inline asm
	mul.wide.s32 	%rd44, %r1006, 8;
	add.s64 	%rd45, %rd1, %rd44;
	add.s64 	%rd43, %rd45, 256;
	// begin inline asm
	ld.relaxed.gpu.v2.u32 {%r1008, %r1000}, [%rd43];
	// end inline asm
	mov.b32 	%r1001, 952;
$L__BB4_12:
	setp.eq.s32 	%p120, %r1008, 99;
	mov.b32 	%r765, -1;
	vote.sync.any.pred 	%p121, %p120, %r765;
	not.pred 	%p122, %p121;
	@%p122 bra 	$L__BB4_14;
	mul.lo.s32 	%r860, %r998, 16807;
	and.b32  	%r998, %r860, 2147483647;
	add.s32 	%r861, %r1001, 1;
	rem.u32 	%r857, %r998, %r861;
	// begin inline asm
	nanosleep.u32 %r857;
	// end inline asm
	shr.u32 	%r1001, %r1001, 1;
	// begin inline asm
	ld.relaxed.gpu.v2.u32 {%r1008, %r1000}, [%rd43];
	// end inline asm
	bra.uni 	$L__BB4_12;
$L__BB4_14:
	setp.eq.s32 	%p123, %r1008, 101;
	mov.b32 	%r792, -1;
	vote.sync.ballot.b32 	%r794, %p123, %r792;
	// begin inline asm
	mov.u32 %r767, %lanemask_ge;
	// end inline asm
	and.b32  	%r795, %r794, %r767;
	or.b32  	%r796, %r795, -2147483648;
	add.s32 	%r797, %r796, -1;
	not.b32 	%r798, %r796;
	and.b32  	%r799, %r798, %r797;
	popc.b32 	%r771, %r799;
	mov.b32 	%r770, 1;
	// begin inline asm
	shfl.sync.down.b32 %r768, %r1000, %r770, %r771, %r792;
	// end inline asm
	setp.lt.s32 	%p125, %r641, %r771;
	selp.b32 	%r800, %r768, 0, %p125;
	add.s32 	%r774, %r800, %r1000;
	mov.b32 	%r775, 2;
	// begin inline asm
	shfl.sync.down.b32 %r773, %r774, %r775, %r771, %r792;
	// end inline asm
	add.s32 	%r54, %r641, 2;
	setp.gt.s32 	%p126, %r54, %r771;
	selp.b32 	%r801, 0, %r773, %p126;
	add.s32 	%r779, %r774, %r801;
	mov.b32 	%r780, 4;
	// begin inline asm
	shfl.sync.down.b32 %r778, %r779, %r780, %r771, %r792;
	// end inline asm
	add.s32 	%r55, %r641, 4;
	setp.gt.s32 	%p127, %r55, %r771;
	selp.b32 	%r802, 0, %r778, %p127;
	add.s32 	%r784, %r779, %r802;
	mov.b32 	%r785, 8;
	// begin inline asm
	shfl.sync.down.b32 %r783, %r784, %r785, %r771, %r792;
	// end inline asm
	add.s32 	%r56, %r641, 8;
	setp.gt.s32 	%p128, %r56, %r771;
	selp.b32 	%r803, 0, %r783, %p128;
	add.s32 	%r789, %r784, %r803;
	mov.b32 	%r790, 16;
	// begin inline asm
	shfl.sync.down.b32 %r788, %r789, %r790, %r771, %r792;
	// end inline asm
	add.s32 	%r57, %r641, 16;
	setp.gt.s32 	%p129, %r57, %r771;
	selp.b32 	%r804, 0, %r788, %p129;
	add.s32 	%r1005, %r789, %r804;
	add.s64 	%rd7, %rd1, 256;
	mov.b32 	%r1002, 952;
$L__BB4_15:
	setp.ne.s32 	%p130, %r1008, 101;
	mov.b32 	%r805, -1;
	vote.sync.all.pred 	%p131, %p130, %r805;
	not.pred 	%p132, %p131;
	@%p132 bra 	$L__BB4_20;
	shr.u32 	%r1002, %r1002, 1;
	mul.wide.s32 	%rd48, %r1006, 8;
	add.s64 	%rd49, %rd7, %rd48;
	add.s64 	%rd47, %rd49, -256;
	// begin inline asm
	ld.relaxed.gpu.v2.u32 {%r1008, %r1009}, [%rd47];
	// end inline asm
	mov.u32 	%r1010, %r1002;
$L__BB4_17:
	setp.eq.s32 	%p136, %r1008, 99;
	mov.b32 	%r813, -1;
	vote.sync.any.pred 	%p137, %p136, %r813;
	not.pred 	%p138, %p137;
	@%p138 bra 	$L__BB4_19;
	mul.lo.s32 	%r855, %r998, 16807;
	and.b32  	%r998, %r855, 2147483647;
	add.s32 	%r856, %r1010, 1;
	rem.u32 	%r852, %r998, %r856;
	// begin inline asm
	nanosleep.u32 %r852;
	// end inline asm
	shr.u32 	%r1010, %r1010, 1;
	// begin inline asm
	ld.relaxed.gpu.v2.u32 {%r1008, %r1009}, [%rd47];
	// end inline asm
	bra.uni 	$L__BB4_17;
$L__BB4_19:
	setp.eq.s32 	%p139, %r1008, 101;
	mov.b32 	%r839, -1;
	vote.sync.ballot.b32 	%r840, %p139, %r839;
	and.b32  	%r841, %r840, %r767;
	or.b32  	%r842, %r841, -2147483648;
	add.s32 	%r843, %r842, -1;
	not.b32 	%r844, %r842;
	and.b32  	%r845, %r844, %r843;
	popc.b32 	%r818, %r845;
	mov.b32 	%r817, 1;
	// begin inline asm
	shfl.sync.down.b32 %r815, %r1009, %r817, %r818, %r839;
	// end inline asm
	setp.lt.s32 	%p141, %r641, %r818;
	selp.b32 	%r846, %r815, 0, %p141;
	add.s32 	%r821, %r846, %r1009;
	mov.b32 	%r822, 2;
	// begin inline asm
	shfl.sync.down.b32 %r820, %r821, %r822, %r818, %r839;
	// end inline asm
	setp.gt.s32 	%p142, %r54, %r818;
	selp.b32 	%r847, 0, %r820, %p142;
	add.s32 	%r826, %r821, %r847;
	mov.b32 	%r827, 4;
	// begin inline asm
	shfl.sync.down.b32 %r825, %r826, %r827, %r818, %r839;
	// end inline asm
	setp.gt.s32 	%p143, %r55, %r818;
	selp.b32 	%r848, 0, %r825, %p143;
	add.s32 	%r831, %r826, %r848;
	mov.b32 	%r832, 8;
	// begin inline asm
	shfl.sync.down.b32 %r830, %r831, %r832, %r818, %r839;
	// end inline asm
	setp.gt.s32 	%p144, %r56, %r818;
	selp.b32 	%r849, 0, %r830, %p144;
	add.s32 	%r836, %r831, %r849;
	mov.b32 	%r837, 16;
	// begin inline asm
	shfl.sync.down.b32 %r835, %r836, %r837, %r818, %r839;
	// end inline asm
	setp.gt.s32 	%p145, %r57, %r818;
	selp.b32 	%r850, 0, %r835, %p145;
	add.s32 	%r851, %r850, %r1005;
	add.s32 	%r1005, %r851, %r836;
	add.s32 	%r1006, %r1006, -32;
	bra.uni 	$L__BB4_15;
$L__BB4_20:
	@%p119 bra 	$L__BB4_22;
	add.s32 	%r808, %r1005, %r37;
	add.s64 	%rd46, %rd5, 256;
	mov.b32 	%r807, 101;
	// begin inline asm
	st.relaxed.gpu.v2.u32 [%rd46], {%r807, %r808};
	// end inline asm
	st.shared.u32 	[_ZZN3cub18CUB_300001_SM_10006detail4scan16DeviceScanKernelINS2_10policy_hubIiiijN4cuda3std3__44plusIvEEE10Policy1000EN6thrust24THRUST_300001_SM_1000_NS10device_ptrIiEESF_NS0_13ScanTileStateIiLb1EEES9_NS0_8NullTypeEjiLb0ESI_EEvT0_T1_T2_iT3_T4_T5_E12temp_storage+4], %r1005;
	st.shared.u32 	[_ZZN3cub18CUB_300001_SM_10006detail4scan16DeviceScanKernelINS2_10policy_hubIiiijN4cuda3std3__44plusIvEEE10Policy1000EN6thrust24THRUST_300001_SM_1000_NS10device_ptrIiEESF_NS0_13ScanTileStateIiLb1EEES9_NS0_8NullTypeEjiLb0ESI_EEvT0_T1_T2_iT3_T4_T5_E12temp_storage+8], %r808;
$L__BB4_22:
	setp.ne.s32 	%p134, %r641, 0;
	mov.u32 	%r1011, %r39;
	@%p134 bra 	$L__BB4_24;
	st.shared.u32 	[_ZZN3cub18CUB_300001_SM_10006detail4scan16DeviceScanKernelINS2_10policy_hubIiiijN4cuda3std3__44plusIvEEE10Policy1000EN6thrust24THRUST_300001_SM_1000_NS10device_ptrIiEESF_NS0_13ScanTileStateIiLb1EEES9_NS0_8NullTypeEjiLb0ESI_EEvT0_T1_T2_iT3_T4_T5_E12temp_storage+76], %r1005;
	mov.u32 	%r1011, %r1005;
$L__BB4_24:
	bar.sync 	0;
	setp.eq.s32 	%p135, %r4, 0;
	ld.shared.u32 	%r809, [_ZZN3cub18CUB_300001_SM_10006detail4scan16DeviceScanKernelINS2_10policy_hubIiiijN4cuda3std3__44plusIvEEE10Policy1000EN6thrust24THRUST_300001_SM_1000_NS10device_ptrIiEESF_NS0_13ScanTileStateIiLb1EEES9_NS0_8NullTypeEjiLb0ESI_EEvT0_T1_T2_iT3_T4_T5_E12temp_storage+76];
	selp.b32 	%r810, 0, %r809, %p135;
	add.s32 	%r1012, %r810, %r1011;
$L__BB4_25:
	add.s32 	%r953, %r1012, %r9;
	add.s32 	%r954, %r10, %r953;
	add.s32 	%r955, %r11, %r954;
	add.s32 	%r956, %r12, %r955;
	add.s32 	%r957, %r13, %r956;
	add.s32 	%r958, %r14, %r957;
	add.s32 	%r959, %r15, %r958;
	add.s32 	%r960, %r16, %r959;
	add.s32 	%r961, %r17, %r960;
	add.s32 	%r962, %r18, %r961;
	add.s32 	%r963, %r19, %r962;
	add.s32 	%r964, %r20, %r963;
	add.s32 	%r965, %r21, %r964;
	add.s32 	%r966, %r22, %r965;
	add.s32 	%r967, %r23, %r966;
	add.s32 	%r968, %r24, %r967;
	add.s32 	%r969, %r25, %r968;
	add.s32 	%r970, %r26, %r969;
	add.s32 	%r971, %r27, %r970;
	add.s32 	%r972, %r28, %r971;
	add.s32 	%r973, %r29, %r972;
	add.s32 	%r974, %r30, %r973;
	bar.sync 	0;
	st.shared.v2.u32 	[%r8], {%r953, %r954};
	st.shared.v2.u32 	[%r8+8], {%r955, %r956};
	st.shared.v2.u32 	[%r8+16], {%r957, %r958};
	st.shared.v2.u32 	[%r8+24], {%r959, %r960};
	st.shared.v2.u32 	[%r8+32], {%r961, %r962};
	st.shared.v2.u32 	[%r8+40], {%r963, %r964};
	st.shared.v2.u32 	[%r8+48], {%r965, %r966};
	st.shared.v2.u32 	[%r8+56], {%r967, %r968};
	st.shared.v2.u32 	[%r8+64], {%r969, %r970};
	st.shared.v2.u32 	[%r8+72], {%r971, %r972};
	st.shared.v2.u32 	[%r8+80], {%r973, %r974};
	bar.warp.sync 	-1;
	ld.shared.u32 	%r975, [%r7];
	ld.shared.u32 	%r976, [%r7+128];
	ld.shared.u32 	%r977, [%r7+256];
	ld.shared.u32 	%r978, [%r7+384];
	ld.shared.u32 	%r979, [%r7+512];
	ld.shared.u32 	%r980, [%r7+640];
	ld.shared.u32 	%r981, [%r7+768];
	ld.shared.u32 	%r982, [%r7+896];
	ld.shared.u32 	%r983, [%r7+1024];
	ld.shared.u32 	%r984, [%r7+1152];
	ld.shared.u32 	%r985, [%r7+1280];
	ld.shared.u32 	%r986, [%r7+1408];
	ld.shared.u32 	%r987, [%r7+1536];
	ld.shared.u32 	%r988, [%r7+1664];
	ld.shared.u32 	%r989, [%r7+1792];
	ld.shared.u32 	%r990, [%r7+1920];
	ld.shared.u32 	%r991, [%r7+2048];
	ld.shared.u32 	%r992, [%r7+2176];
	ld.shared.u32 	%r993, [%r7+2304];
	ld.shared.u32 	%r994, [%r7+2432];
	ld.shared.u32 	%r995, [%r7+2560];
	ld.shared.u32 	%r996, [%r7+2688];
	add.s64 	%rd54, %rd3, %rd39;
	st.global.u32 	[%rd54], %r975;
	st.global.u32 	[%rd54+128], %r976;
	st.global.u32 	[%rd54+256], %r977;
	st.global.u32 	[%rd54+384], %r978;
	st.global.u32 	[%rd54+512], %r979;
	st.global.u32 	[%rd54+640], %r980;
	st.global.u32 	[%rd54+768], %r981;
	st.global.u32 	[%rd54+896], %r982;
	st.global.u32 	[%rd54+1024], %r983;
	st.global.u32 	[%rd54+1152], %r984;
	st.global.u32 	[%rd54+1280], %r985;
	st.global.u32 	[%rd54+1408], %r986;
	st.global.u32 	[%rd54+1536], %r987;
	st.global.u32 	[%rd54+1664], %r988;
	st.global.u32 	[%rd54+1792], %r989;
	st.global.u32 	[%rd54+1920], %r990;
	st.global.u32 	[%rd54+2048], %r991;
	st.global.u32 	[%rd54+2176], %r992;
	st.global.u32 	[%rd54+2304], %r993;
	st.global.u32 	[%rd54+2432], %r994;
	st.global.u32 	[%rd54+2560], %r995;
	st.global.u32 	[%rd54+2688], %r996;
	bra.uni 	$L__BB4_140;
$L__BB4_26:
	setp.eq.s32 	%p2, %r3, 0;
	@%p2 bra 	$L__BB4_140;
	mul.wide.u32 	%rd15, %r2, 4;
	add.s64 	%rd16, %rd2, %rd15;
	mov.u32 	%r82, %tid.x;
	ld.global.u32 	%r1034, [%rd16];
	and.b32  	%r236, %r82, 31;
	and.b32  	%r237, %r82, 992;
	mul.lo.s32 	%r238, %r237, 22;
	or.b32  	%r84, %r238, %r236;
	setp.ge.u32 	%p3, %r84, %r3;
	shl.b32 	%r239, %r84, 2;
	cvt.u64.u32 	%rd17, %r239;
	add.s64 	%rd9, %rd16, %rd17;
	mov.u32 	%r1013, %r1034;
	@%p3 bra 	$L__BB4_29;
	ld.global.u32 	%r1013, [%rd9];
$L__BB4_29:
	add.s32 	%r240, %r84, 32;
	setp.ge.u32 	%p4, %r240, %r3;
	mov.u32 	%r1014, %r1034;
	@%p4 bra 	$L__BB4_31;
	ld.global.u32 	%r1014, [%rd9+128];
$L__BB4_31:
	add.s32 	%r89, %r84, 64;
	setp.ge.u32 	%p5, %r89, %r3;
	mov.u32 	%r1015, %r1034;
	@%p5 bra 	$L__BB4_33;
	ld.global.u32 	%r1015, [%rd9+256];
$L__BB4_33:
	add.s32 	%r92, %r84, 96;
	setp.ge.u32 	%p6, %r92, %r3;
	mov.u32 	%r1016, %r1034;
	@%p6 bra 	$L__BB4_35;
	ld.global.u32 	%r1016, [%rd9+384];
$L__BB4_35:
	add.s32 	%r241, %r84, 128;
	setp.ge.u32 	%p7, %r241, %r3;
	mov.u32 	%r1017, %r1034;
	@%p7 bra 	$L__BB4_37;
	ld.global.u32 	%r1017, [%rd9+512];
$L__BB4_37:
	add.s32 	%r242, %r84, 160;
	setp.ge.u32 	%p8, %r242, %r3;
	mov.u32 	%r1018, %r1034;
	@%p8 bra 	$L__BB4_39;
	ld.global.u32 	%r1018, [%rd9+640];
$L__BB4_39:
	add.s32 	%r243, %r84, 192;
	setp.ge.u32 	%p9, %r243, %r3;
	mov.u32 	%r1019, %r1034;
	@%p9 bra 	$L__BB4_41;
	ld.global.u32 	%r1019, [%rd9+768];
$L__BB4_41:
	add.s32 	%r101, %r84, 224;
	setp.ge.u32 	%p10, %r101, %r3;
	mov.u32 	%r1020, %r1034;
	@%p10 bra 	$L__BB4_43;
	ld.global.u32 	%r1020, [%rd9+896];
$L__BB4_43:
	add.s32 	%r244, %r84, 256;
	setp.ge.u32 	%p11, %r244, %r3;
	mov.u32 	%r1021, %r1034;
	@%p11 bra 	$L__BB4_45;
	ld.global.u32 	%r1021, [%rd9+1024];
$L__BB4_45:
	add.s32 	%r245, %r84, 288;
	setp.ge.u32 	%p12, %r245, %r3;
	mov.u32 	%r1022, %r1034;
	@%p12 bra 	$L__BB4_47;
	ld.global.u32 	%r1022, [%rd9+1152];
$L__BB4_47:
	add.s32 	%r246, %r84, 320;
	setp.ge.u32 	%p13, %r246, %r3;
	mov.u32 	%r1023, %r1034;
	@%p13 bra 	$L__BB4_49;
	ld.global.u32 	%r1023, [%rd9+1280];
$L__BB4_49:
	add.s32 	%r110, %r84, 352;
	setp.ge.u32 	%p14, %r110, %r3;
	mov.u32 	%r1024, %r1034;
	@%p14 bra 	$L__BB4_51;
	ld.global.u32 	%r1024, [%rd9+1408];
$L__BB4_51:
	add.s32 	%r113, %r84, 384;
	setp.ge.u32 	%p15, %r113, %r3;
	mov.u32 	%r1025, %r1034;
	@%p15 bra 	$L__BB4_53;
	ld.global.u32 	%r1025, [%rd9+1536];
$L__BB4_53:
	add.s32 	%r116, %r84, 416;
	setp.ge.u32 	%p16, %r116, %r3;
	mov.u32 	%r1026, %r1034;
	@%p16 bra 	$L__BB4_55;
	ld.global.u32 	%r1026, [%rd9+1664];
$L__BB4_55:
	add.s32 	%r119, %r84, 448;
	setp.ge.u32 	%p17, %r119, %r3;
	mov.u32 	%r1027, %r1034;
	@%p17 bra 	$L__BB4_57;
	ld.global.u32 	%r1027, [%rd9+1792];
$L__BB4_57:
	add.s32 	%r247, %r84, 480;
	setp.ge.u32 	%p18, %r247, %r3;
	mov.u32 	%r1028, %r1034;
	@%p18 bra 	$L__BB4_59;
	ld.global.u32 	%r1028, [%rd9+1920];
$L__BB4_59:
	add.s32 	%r248, %r84, 512;
	setp.ge.u32 	%p19, %r248, %r3;
	mov.u32 	%r1029, %r1034;
	@%p19 bra 	$L__BB4_61;
	ld.global.u32 	%r1029, [%rd9+2048];
$L__BB4_61:
	add.s32 	%r126, %r84, 544;
	setp.ge.u32 	%p20, %r126, %r3;
	mov.u32 	%r1030, %r1034;
	@%p20 bra 	$L__BB4_63;
	ld.global.u32 	%r1030, [%rd9+2176];
$L__BB4_63:
	add.s32 	%r249, %r84, 576;
	setp.ge.u32 	%p21, %r249, %r3;
	mov.u32 	%r1031, %r1034;
	@%p21 bra 	$L__BB4_65;
	ld.global.u32 	%r1031, [%rd9+2304];
$L__BB4_65:
	add.s32 	%r131, %r84, 608;
	setp.ge.u32 	%p22, %r131, %r3;
	mov.u32 	%r1032, %r1034;
	@%p22 bra 	$L__BB4_67;
	ld.global.u32 	%r1032, [%rd9+2432];
$L__BB4_67:
	add.s32 	%r250, %r84, 640;
	setp.ge.u32 	%p23, %r250, %r3;
	mov.u32 	%r1033, %r1034;
	@%p23 bra 	$L__BB4_69;
	ld.global.u32 	%r1033, [%rd9+2560];
$L__BB4_69:
	add.s32 	%r251, %r84, 672;
	setp.ge.u32 	%p24, %r251, %r3;
	@%p24 bra 	$L__BB4_71;
	ld.global.u32 	%r1034, [%rd9+2688];
$L__BB4_71:
	// begin inline asm
	mov.u32 %r252, %laneid;
	// end inline asm
	shr.u32 	%r139, %r82, 5;
	mad.lo.s32 	%r253, %r139, 704, %r252;
	shl.b32 	%r254, %r253, 2;
	mov.u32 	%r255, _ZZN3cub18CUB_300001_SM_10006detail4scan16DeviceScanKernelINS2_10policy_hubIiiijN4cuda3std3__44plusIvEEE10Policy1000EN6thrust24THRUST_300001_SM_1000_NS10device_ptrIiEESF_NS0_13ScanTileStateIiLb1EEES9_NS0_8NullTypeEjiLb0ESI_EEvT0_T1_T2_iT3_T4_T5_E12temp_storage;
	add.s32 	%r140, %r255, %r254;
	st.shared.u32 	[%r140], %r1013;
	st.shared.u32 	[%r140+128], %r1014;
	st.shared.u32 	[%r140+256], %r1015;
	st.shared.u32 	[%r140+384], %r1016;
	st.shared.u32 	[%r140+512], %r1017;
	st.shared.u32 	[%r140+640], %r1018;
	st.shared.u32 	[%r140+768], %r1019;
	st.shared.u32 	[%r140+896], %r1020;
	st.shared.u32 	[%r140+1024], %r1021;
	st.shared.u32 	[%r140+1152], %r1022;
	st.shared.u32 	[%r140+1280], %r1023;
	st.shared.u32 	[%r140+1408], %r1024;
	st.shared.u32 	[%r140+1536], %r1025;
	st.shared.u32 	[%r140+1664], %r1026;
	st.shared.u32 	[%r140+1792], %r1027;
	st.shared.u32 	[%r140+1920], %r1028;
	st.shared.u32 	[%r140+2048], %r1029;
	st.shared.u32 	[%r140+2176], %r1030;
	st.shared.u32 	[%r140+2304], %r1031;
	st.shared.u32 	[%r140+2432], %r1032;
	st.shared.u32 	[%r140+2560], %r1033;
	st.shared.u32 	[%r140+2688], %r1034;
	bar.warp.sync 	-1;
	mad.lo.s32 	%r141, %r252, 84, %r140;
	ld.shared.v2.u32 	{%r142, %r143}, [%r141];
	ld.shared.v2.u32 	{%r144, %r145}, [%r141+8];
	ld.shared.v2.u32 	{%r146, %r147}, [%r141+16];
	ld.shared.v2.u32 	{%r148, %r149}, [%r141+24];
	ld.shared.v2.u32 	{%r150, %r151}, [%r141+32];
	ld.shared.v2.u32 	{%r152, %r153}, [%r141+40];
	ld.shared.v2.u32 	{%r154, %r155}, [%r141+48];
	ld.shared.v2.u32 	{%r156, %r157}, [%r141+56];
	ld.shared.v2.u32 	{%r158, %r159}, [%r141+64];
	ld.shared.v2.u32 	{%r160, %r161}, [%r141+72];
	ld.shared.v2.u32 	{%r162, %r163}, [%r141+80];
	bar.sync 	0;
	setp.ne.s32 	%p25, %r998, 0;
	@%p25 bra 	$L__BB4_75;
	add.s32 	%r485, %r143, %r142;
	add.s32 	%r486, %r144, %r485;
	add.s32 	%r487, %r145, %r486;
	add.s32 	%r488, %r146, %r487;
	add.s32 	%r489, %r147, %r488;
	add.s32 	%r490, %r148, %r489;
	add.s32 	%r491, %r149, %r490;
	add.s32 	%r492, %r150, %r491;
	add.s32 	%r493, %r151, %r492;
	add.s32 	%r494, %r152, %r493;
	add.s32 	%r495, %r153, %r494;
	add.s32 	%r496, %r154, %r495;
	add.s32 	%r497, %r155, %r496;
	add.s32 	%r498, %r156, %r497;
	add.s32 	%r499, %r157, %r498;
	add.s32 	%r500, %r158, %r499;
	add.s32 	%r501, %r159, %r500;
	add.s32 	%r502, %r160, %r501;
	add.s32 	%r503, %r161, %r502;
	add.s32 	%r504, %r162, %r503;
	add.s32 	%r459, %r163, %r504;
	mov.b32 	%r457, 1;
	mov.b32 	%r482, 0;
	mov.b32 	%r484, -1;
	// begin inline asm
	{  .reg .s32 r0;  .reg .pred p;  shfl.sync.up.b32 r0|p, %r459, %r457, %r482, %r484;  @p add.s32 r0, r0, %r459;  mov.s32 %r455, r0;}
	// end inline asm
	mov.b32 	%r463, 2;
	// begin inline asm
	{  .reg .s32 r0;  .reg .pred p;  shfl.sync.up.b32 r0|p, %r455, %r463, %r482, %r484;  @p add.s32 r0, r0, %r455;  mov.s32 %r461, r0;}
	// end inline asm
	mov.b32 	%r469, 4;
	// begin inline asm
	{  .reg .s32 r0;  .reg .pred p;  shfl.sync.up.b32 r0|p, %r461, %r469, %r482, %r484;  @p add.s32 r0, r0, %r461;  mov.s32 %r467, r0;}
	// end inline asm
	mov.b32 	%r475, 8;
	// begin inline asm
	{  .reg .s32 r0;  .reg .pred p;  shfl.sync.up.b32 r0|p, %r467, %r475, %r482, %r484;  @p add.s32 r0, r0, %r467;  mov.s32 %r473, r0;}
	// end inline asm
	mov.b32 	%r481, 16;
	// begin inline asm
	{  .reg .s32 r0;  .reg .pred p;  shfl.sync.up.b32 r0|p, %r473, %r481, %r482, %r484;  @p add.s32 r0, r0, %r473;  mov.s32 %r479, r0;}
	// end inline asm
	setp.ne.s32 	%p67, %r252, 31;
	@%p67 bra 	$L__BB4_74;
	shl.b32 	%r505, %r139, 2;
	mov.u32 	%r506, _ZZN3cub18CUB_300001_SM_10006detail4scan16DeviceScanKernelINS2_10policy_hubIiiijN4cuda3std3__44plusIvEEE10Policy1000EN6thrust24THRUST_300001_SM_1000_NS10device_ptrIiEESF_NS0_13ScanTileStateIiLb1EEES9_NS0_8NullTypeEjiLb0ESI_EEvT0_T1_T2_iT3_T4_T5_E12temp_storage;
	add.s32 	%r507, %r506, %r505;
	st.shared.u32 	[%r507+16], %r479;
$L__BB4_74:
	sub.s32 	%r508, %r479, %r459;
	bar.sync 	0;
	ld.shared.v4.u32 	{%r509, %r510, %r511, %r512}, [_ZZN3cub18CUB_300001_SM_10006detail4scan16DeviceScanKernelINS2_10policy_hubIiiijN4cuda3std3__44plusIvEEE10Policy1000EN6thrust24THRUST_300001_SM_1000_NS10device_ptrIiEESF_NS0_13ScanTileStateIiLb1EEES9_NS0_8NullTypeEjiLb0ESI_EEvT0_T1_T2_iT3_T4_T5_E12temp_storage+16];
	add.s32 	%r513, %r510, %r509;
	setp.eq.s32 	%p68, %r139, 2;
	selp.b32 	%r514, %r513, %r509, %p68;
	add.s32 	%r515, %r513, %r511;
	setp.eq.s32 	%p69, %r139, 3;
	selp.b32 	%r516, %r515, %r514, %p69;
	add.s32 	%r517, %r515, %r512;
	setp.eq.s32 	%p70, %r139, 4;
	selp.b32 	%r518, %r517, %r516, %p70;
	ld.shared.v4.u32 	{%r519, %r520, %r521, %r522}, [_ZZN3cub18CUB_300001_SM_10006detail4scan16DeviceScanKernelINS2_10policy_hubIiiijN4cuda3std3__44plusIvEEE10Policy1000EN6thrust24THRUST_300001_SM_1000_NS10device_ptrIiEESF_NS0_13ScanTileStateIiLb1EEES9_NS0_8NullTypeEjiLb0ESI_EEvT0_T1_T2_iT3_T4_T5_E12temp_storage+32];
	add.s32 	%r523, %r517, %r519;
	setp.eq.s32 	%p71, %r139, 5;
	selp.b32 	%r524, %r523, %r518, %p71;
	add.s32 	%r525, %r523, %r520;
	setp.eq.s32 	%p72, %r139, 6;
	selp.b32 	%r526, %r525, %r524, %p72;
	add.s32 	%r527, %r525, %r521;
	setp.eq.s32 	%p73, %r139, 7;
	selp.b32 	%r528, %r527, %r526, %p73;
	add.s32 	%r529, %r527, %r522;
	setp.eq.s32 	%p74, %r139, 8;
	selp.b32 	%r530, %r529, %r528, %p74;
	.pragma "used_bytes_mask 4095";
	ld.shared.v4.u32 	{%r531, %r532, %r533, %r534}, [_ZZN3cub18CUB_300001_SM_10006detail4scan16DeviceScanKernelINS2_10policy_hubIiiijN4cuda3std3__44plusIvEEE10Policy1000EN6thrust24THRUST_300001_SM_1000_NS10device_ptrIiEESF_NS0_13ScanTileStateIiLb1EEES9_NS0_8NullTypeEjiLb0ESI_EEvT0_T1_T2_iT3_T4_T5_E12temp_storage+48];
	add.s32 	%r535, %r529, %r531;
	setp.eq.s32 	%p75, %r139, 9;
	selp.b32 	%r536, %r535, %r530, %p75;
	add.s32 	%r537, %r535, %r532;
	setp.eq.s32 	%p76, %r139, 10;
	selp.b32 	%r538, %r537, %r536, %p76;
	add.s32 	%r539, %r537, %r533;
	setp.eq.s32 	%p77, %r139, 11;
	selp.b32 	%r540, %r539, %r538, %p77;
	setp.lt.u32 	%p78, %r82, 32;
	setp.eq.s32 	%p79, %r252, 0;
	selp.b32 	%r541, 0, %r508, %p79;
	add.s32 	%r542, %r540, %r541;
	selp.b32 	%r543, %r508, %r542, %p78;
	setp.eq.s32 	%p80, %r82, 0;
	selp.b32 	%r1049, 0, %r543, %p80;
	bra.uni 	$L__BB4_94;
$L__BB4_75:
	add.s32 	%r286, %r143, %r142;
	add.s32 	%r287, %r144, %r286;
	add.s32 	%r288, %r145, %r287;
	add.s32 	%r289, %r146, %r288;
	add.s32 	%r290, %r147, %r289;
	add.s32 	%r291, %r148, %r290;
	add.s32 	%r292, %r149, %r291;
	add.s32 	%r293, %r150, %r292;
	add.s32 	%r294, %r151, %r293;
	add.s32 	%r295, %r152, %r294;
	add.s32 	%r296, %r153, %r295;
	add.s32 	%r297, %r154, %r296;
	add.s32 	%r298, %r155, %r297;
	add.s32 	%r299, %r156, %r298;
	add.s32 	%r300, %r157, %r299;
	add.s32 	%r301, %r158, %r300;
	add.s32 	%r302, %r159, %r301;
	add.s32 	%r303, %r160, %r302;
	add.s32 	%r304, %r161, %r303;
	add.s32 	%r305, %r162, %r304;
	add.s32 	%r260, %r163, %r305;
	mov.b32 	%r258, 1;
	mov.b32 	%r283, 0;
	mov.b32 	%r285, -1;
	// begin inline asm
	{  .reg .s32 r0;  .reg .pred p;  shfl.sync.up.b32 r0|p, %r260, %r258, %r283, %r285;  @p add.s32 r0, r0, %r260;  mov.s32 %r256, r0;}
	// end inline asm
	mov.b32 	%r264, 2;
	// begin inline asm
	{  .reg .s32 r0;  .reg .pred p;  shfl.sync.up.b32 r0|p, %r256, %r264, %r283, %r285;  @p add.s32 r0, r0, %r256;  mov.s32 %r262, r0;}
	// end inline asm
	mov.b32 	%r270, 4;
	// begin inline asm
	{  .reg .s32 r0;  .reg .pred p;  shfl.sync.up.b32 r0|p, %r262, %r270, %r283, %r285;  @p add.s32 r0, r0, %r262;  mov.s32 %r268, r0;}
	// end inline asm
	mov.b32 	%r276, 8;
	// begin inline asm
	{  .reg .s32 r0;  .reg .pred p;  shfl.sync.up.b32 r0|p, %r268, %r276, %r283, %r285;  @p add.s32 r0, r0, %r268;  mov.s32 %r274, r0;}
	// end inline asm
	mov.b32 	%r282, 16;
	// begin inline asm
	{  .reg .s32 r0;  .reg .pred p;  shfl.sync.up.b32 r0|p, %r274, %r282, %r283, %r285;  @p add.s32 r0, r0, %r274;  mov.s32 %r280, r0;}
	// end inline asm
	setp.ne.s32 	%p26, %r252, 31;
	@%p26 bra 	$L__BB4_77;
	shl.b32 	%r306, %r139, 2;
	mov.u32 	%r307, _ZZN3cub18CUB_300001_SM_10006detail4scan16DeviceScanKernelINS2_10policy_hubIiiijN4cuda3std3__44plusIvEEE10Policy1000EN6thrust24THRUST_300001_SM_1000_NS10device_ptrIiEESF_NS0_13ScanTileStateIiLb1EEES9_NS0_8NullTypeEjiLb0ESI_EEvT0_T1_T2_iT3_T4_T5_E12temp_storage;
	add.s32 	%r308, %r307, %r306;
	st.shared.u32 	[%r308+16], %r280;
$L__BB4_77:
	sub.s32 	%r309, %r280, %r260;
	bar.sync 	0;
	ld.shared.v4.u32 	{%r310, %r311, %r312, %r313}, [_ZZN3cub18CUB_300001_SM_10006detail4scan16DeviceScanKernelINS2_10policy_hubIiiijN4cuda3std3__44plusIvEEE10Policy1000EN6thrust24THRUST_300001_SM_1000_NS10device_ptrIiEESF_NS0_13ScanTileStateIiLb1EEES9_NS0_8NullTypeEjiLb0ESI_EEvT0_T1_T2_iT3_T4_T5_E12temp_storage+16];
	add.s32 	%r314, %r311, %r310;
	setp.eq.s32 	%p27, %r139, 2;
	selp.b32 	%r315, %r314, %r310, %p27;
	add.s32 	%r316, %r314, %r312;
	setp.eq.s32 	%p28, %r139, 3;
	selp.b32 	%r317, %r316, %r315, %p28;
	add.s32 	%r318, %r316, %r313;
	setp.eq.s32 	%p29, %r139, 4;
	selp.b32 	%r319, %r318, %r317, %p29;
	ld.shared.v4.u32 	{%r320, %r321, %r322, %r323}, [_ZZN3cub18CUB_300001_SM_10006detail4scan16DeviceScanKernelINS2_10policy_hubIiiijN4cuda3std3__44plusIvEEE10Policy1000EN6thrust24THRUST_300001_SM_1000_NS10device_ptrIiEESF_NS0_13ScanTileStateIiLb1EEES9_NS0_8NullTypeEjiLb0ESI_EEvT0_T1_T2_iT3_T4_T5_E12temp_storage+32];
	add.s32 	%r324, %r318, %r320;
	setp.eq.s32 	%p30, %r139, 5;
	selp.b32 	%r325, %r324, %r319, %p30;
	add.s32 	%r326, %r324, %r321;
	setp.eq.s32 	%p31, %r139, 6;
	selp.b32 	%r327, %r326, %r325, %p31;
	add.s32 	%r328, %r326, %r322;
	setp.eq.s32 	%p32, %r139, 7;
	selp.b32 	%r329, %r328, %r327, %p32;
	add.s32 	%r330, %r328, %r323;
	setp.eq.s32 	%p33, %r139, 8;
	selp.b32 	%r331, %r330, %r329, %p33;
	ld.shared.v4.u32 	{%r332, %r333, %r334, %r335}, [_ZZN3cub18CUB_300001_SM_10006detail4scan16DeviceScanKernelINS2_10policy_hubIiiijN4cuda3std3__44plusIvEEE10Policy1000EN6thrust24THRUST_300001_SM_1000_NS10device_ptrIiEESF_NS0_13ScanTileStateIiLb1EEES9_NS0_8NullTypeEjiLb0ESI_EEvT0_T1_T2_iT3_T4_T5_E12temp_storage+48];
	add.s32 	%r336, %r330, %r332;
	setp.eq.s32 	%p34, %r139, 9;
	selp.b32 	%r337, %r336, %r331, %p34;
	add.s32 	%r338, %r336, %r333;
	setp.eq.s32 	%p35, %r139, 10;
	selp.b32 	%r339, %r338, %r337, %p35;
	add.s32 	%r340, %r338, %r334;
	setp.eq.s32 	%p36, %r139, 11;
	selp.b32 	%r341, %r340, %r339, %p36;
	add.s32 	%r169, %r340, %r335;
	setp.gt.u32 	%p37, %r82, 31;
	setp.lt.u32 	%p38, %r82, 32;
	setp.eq.s32 	%p39, %r252, 0;
	selp.b32 	%r342, 0, %r309, %p39;
	add.s32 	%r1048, %r341, %r342;
	selp.b32 	%r171, %r309, %r1048, %p38;
	@%p37 bra 	$L__BB4_93;
	setp.ne.s32 	%p40, %r82, 0;
	mul.wide.s32 	%rd18, %r998, 8;
	add.s64 	%rd10, %rd1, %rd18;
	@%p40 bra 	$L__BB4_80;
	st.shared.u32 	[_ZZN3cub18CUB_300001_SM_10006detail4scan16DeviceScanKernelINS2_10policy_hubIiiijN4cuda3std3__44plusIvEEE10Policy1000EN6thrust24THRUST_300001_SM_1000_NS10device_ptrIiEESF_NS0_13ScanTileStateIiLb1EEES9_NS0_8NullTypeEjiLb0ESI_EEvT0_T1_T2_iT3_T4_T5_E12temp_storage+12], %r169;
	add.s64 	%rd19, %rd10, 256;
	mov.b32 	%r343, 100;
	// begin inline asm
	st.relaxed.gpu.v2.u32 [%rd19], {%r343, %r169};
	// end inline asm
$L__BB4_80:
	not.b32 	%r349, %r82;
	add.s32 	%r1043, %r998, %r349;
	mov.b32 	%r345, 830;
	// begin inline asm
	nanosleep.u32 %r345;
	// end inline asm
	mul.wide.s32 	%rd21, %r1043, 8;
	add.s64 	%rd22, %rd1, %rd21;
	add.s64 	%rd20, %rd22, 256;
	// begin inline asm
	ld.relaxed.gpu.v2.u32 {%r1045, %r1037}, [%rd20];
	// end inline asm
	mov.b32 	%r1038, 952;
$L__BB4_81:
	setp.eq.s32 	%p41, %r1045, 99;
	mov.b32 	%r350, -1;
	vote.sync.any.pred 	%p42, %p41, %r350;
	not.pred 	%p43, %p42;
	@%p43 bra 	$L__BB4_83;
	mul.lo.s32 	%r453, %r998, 16807;
	and.b32  	%r998, %r453, 2147483647;
	add.s32 	%r454, %r1038, 1;
	rem.u32 	%r450, %r998, %r454;
	// begin inline asm
	nanosleep.u32 %r450;
	// end inline asm
	shr.u32 	%r1038, %r1038, 1;
	// begin inline asm
	ld.relaxed.gpu.v2.u32 {%r1045, %r1037}, [%rd20];
	// end inline asm
	bra.uni 	$L__BB4_81;
$L__BB4_83:
	setp.eq.s32 	%p44, %r1045, 101;
	mov.b32 	%r377, -1;
	vote.sync.ballot.b32 	%r379, %p44, %r377;
	// begin inline asm
	mov.u32 %r352, %lanemask_ge;
	// end inline asm
	and.b32  	%r380, %r379, %r352;
	or.b32  	%r381, %r380, -2147483648;
	add.s32 	%r382, %r381, -1;
	not.b32 	%r383, %r381;
	and.b32  	%r384, %r383, %r382;
	popc.b32 	%r356, %r384;
	mov.b32 	%r355, 1;
	// begin inline asm
	shfl.sync.down.b32 %r353, %r1037, %r355, %r356, %r377;
	// end inline asm
	setp.lt.s32 	%p46, %r252, %r356;
	selp.b32 	%r385, %r353, 0, %p46;
	add.s32 	%r359, %r385, %r1037;
	mov.b32 	%r360, 2;
	// begin inline asm
	shfl.sync.down.b32 %r358, %r359, %r360, %r356, %r377;
	// end inline asm
	add.s32 	%r386, %r252, 2;
	setp.gt.s32 	%p47, %r386, %r356;
	selp.b32 	%r387, 0, %r358, %p47;
	add.s32 	%r364, %r359, %r387;
	mov.b32 	%r365, 4;
	// begin inline asm
	shfl.sync.down.b32 %r363, %r364, %r365, %r356, %r377;
	// end inline asm
	add.s32 	%r388, %r252, 4;
	setp.gt.s32 	%p48, %r388, %r356;
	selp.b32 	%r389, 0, %r363, %p48;
	add.s32 	%r369, %r364, %r389;
	mov.b32 	%r370, 8;
	// begin inline asm
	shfl.sync.down.b32 %r368, %r369, %r370, %r356, %r377;
	// end inline asm
	add.s32 	%r390, %r252, 8;
	setp.gt.s32 	%p49, %r390, %r356;
	selp.b32 	%r391, 0, %r368, %p49;
	add.s32 	%r374, %r369, %r391;
	mov.b32 	%r375, 16;
	// begin inline asm
	shfl.sync.down.b32 %r373, %r374, %r375, %r356, %r377;
	// end inline asm
	add.s32 	%r392, %r252, 16;
	setp.gt.s32 	%p50, %r392, %r356;
	selp.b32 	%r393, 0, %r373, %p50;
	add.s32 	%r1041, %r374, %r393;
	add.s64 	%rd11, %rd1, 256;
	mov.b32 	%r1039, 952;
$L__BB4_84:
	setp.ne.s32 	%p51, %r1045, 101;
	mov.b32 	%r394, -1;
	vote.sync.all.pred 	%p52, %p51, %r394;
	not.pred 	%p53, %p52;
	@%p53 bra 	$L__BB4_89;
	shr.u32 	%r1039, %r1039, 1;
	mul.wide.s32 	%rd25, %r1043, 8;
	add.s64 	%rd26, %rd11, %rd25;
	add.s64 	%rd24, %rd26, -256;
	// begin inline asm
	ld.relaxed.gpu.v2.u32 {%r1045, %r1046}, [%rd24];
	// end inline asm
	mov.u32 	%r1047, %r1039;
$L__BB4_86:
	setp.eq.s32 	%p57, %r1045, 99;
	mov.b32 	%r402, -1;
	vote.sync.any.pred 	%p58, %p57, %r402;
	not.pred 	%p59, %p58;
	@%p59 bra 	$L__BB4_88;
	mul.lo.s32 	%r448, %r998, 16807;
	and.b32  	%r998, %r448, 2147483647;
	add.s32 	%r449, %r1047, 1;
	rem.u32 	%r445, %r998, %r449;
	// begin inline asm
	nanosleep.u32 %r445;
	// end inline asm
	shr.u32 	%r1047, %r1047, 1;
	// begin inline asm
	ld.relaxed.gpu.v2.u32 {%r1045, %r1046}, [%rd24];
	// end inline asm
	bra.uni 	$L__BB4_86;
$L__BB4_88:
	setp.eq.s32 	%p60, %r1045, 101;
	mov.b32 	%r428, -1;
	vote.sync.ballot.b32 	%r429, %p60, %r428;
	and.b32  	%r430, %r429, %r352;
	or.b32  	%r431, %r430, -2147483648;
	add.s32 	%r432, %r431, -1;
	not.b32 	%r433, %r431;
	and.b32  	%r434, %r433, %r432;
	popc.b32 	%r407, %r434;
	mov.b32 	%r406, 1;
	// begin inline asm
	shfl.sync.down.b32 %r404, %r1046, %r406, %r407, %r428;
	// end inline asm
	setp.lt.s32 	%p62, %r252, %r407;
	selp.b32 	%r435, %r404, 0, %p62;
	add.s32 	%r410, %r435, %r1046;
	mov.b32 	%r411, 2;
	// begin inline asm
	shfl.sync.down.b32 %r409, %r410, %r411, %r407, %r428;
	// end inline asm
	add.s32 	%r436, %r252, 2;
	setp.gt.s32 	%p63, %r436, %r407;
	selp.b32 	%r437, 0, %r409, %p63;
	add.s32 	%r415, %r410, %r437;
	mov.b32 	%r416, 4;
	// begin inline asm
	shfl.sync.down.b32 %r414, %r415, %r416, %r407, %r428;
	// end inline asm
	add.s32 	%r438, %r252, 4;
	setp.gt.s32 	%p64, %r438, %r407;
	selp.b32 	%r439, 0, %r414, %p64;
	add.s32 	%r420, %r415, %r439;
	mov.b32 	%r421, 8;
	// begin inline asm
	shfl.sync.down.b32 %r419, %r420, %r421, %r407, %r428;
	// end inline asm
	add.s32 	%r440, %r252, 8;
	setp.gt.s32 	%p65, %r440, %r407;
	selp.b32 	%r441, 0, %r419, %p65;
	add.s32 	%r425, %r420, %r441;
	mov.b32 	%r426, 16;
	// begin inline asm
	shfl.sync.down.b32 %r424, %r425, %r426, %r407, %r428;
	// end inline asm
	add.s32 	%r442, %r252, 16;
	setp.gt.s32 	%p66, %r442, %r407;
	selp.b32 	%r443, 0, %r424, %p66;
	add.s32 	%r444, %r443, %r1041;
	add.s32 	%r1041, %r444, %r425;
	add.s32 	%r1043, %r1043, -32;
	bra.uni 	$L__BB4_84;
$L__BB4_89:
	@%p40 bra 	$L__BB4_91;
	add.s32 	%r397, %r1041, %r169;
	add.s64 	%rd23, %rd10, 256;
	mov.b32 	%r396, 101;
	// begin inline asm
	st.relaxed.gpu.v2.u32 [%rd23], {%r396, %r397};
	// end inline asm
	st.shared.u32 	[_ZZN3cub18CUB_300001_SM_10006detail4scan16DeviceScanKernelINS2_10policy_hubIiiijN4cuda3std3__44plusIvEEE10Policy1000EN6thrust24THRUST_300001_SM_1000_NS10device_ptrIiEESF_NS0_13ScanTileStateIiLb1EEES9_NS0_8NullTypeEjiLb0ESI_EEvT0_T1_T2_iT3_T4_T5_E12temp_storage+4], %r1041;
	st.shared.u32 	[_ZZN3cub18CUB_300001_SM_10006detail4scan16DeviceScanKernelINS2_10policy_hubIiiijN4cuda3std3__44plusIvEEE10Policy1000EN6thrust24THRUST_300001_SM_1000_NS10device_ptrIiEESF_NS0_13ScanTileStateIiLb1EEES9_NS0_8NullTypeEjiLb0ESI_EEvT0_T1_T2_iT3_T4_T5_E12temp_storage+8], %r397;
$L__BB4_91:
	setp.ne.s32 	%p55, %r252, 0;
	mov.u32 	%r1048, %r171;
	@%p55 bra 	$L__BB4_93;
	st.shared.u32 	[_ZZN3cub18CUB_300001_SM_10006detail4scan16DeviceScanKernelINS2_10policy_hubIiiijN4cuda3std3__44plusIvEEE10Policy1000EN6thrust24THRUST_300001_SM_1000_NS10device_ptrIiEESF_NS0_13ScanTileStateIiLb1EEES9_NS0_8NullTypeEjiLb0ESI_EEvT0_T1_T2_iT3_T4_T5_E12temp_storage+76], %r1041;
	mov.u32 	%r1048, %r1041;
$L__BB4_93:
	bar.sync 	0;
	setp.eq.s32 	%p56, %r82, 0;
	ld.shared.u32 	%r398, [_ZZN3cub18CUB_300001_SM_10006detail4scan16DeviceScanKernelINS2_10policy_hubIiiijN4cuda3std3__44plusIvEEE10Policy1000EN6thrust24THRUST_300001_SM_1000_NS10device_ptrIiEESF_NS0_13ScanTileStateIiLb1EEES9_NS0_8NullTypeEjiLb0ESI_EEvT0_T1_T2_iT3_T4_T5_E12temp_storage+76];
	selp.b32 	%r399, 0, %r398, %p56;
	add.s32 	%r1049, %r399, %r1048;
$L__BB4_94:
	add.s32 	%r544, %r1049, %r142;
	add.s32 	%r545, %r143, %r544;
	add.s32 	%r546, %r144, %r545;
	add.s32 	%r547, %r145, %r546;
	add.s32 	%r548, %r146, %r547;
	add.s32 	%r549, %r147, %r548;
	add.s32 	%r550, %r148, %r549;
	add.s32 	%r551, %r149, %r550;
	add.s32 	%r552, %r150, %r551;
	add.s32 	%r553, %r151, %r552;
	add.s32 	%r554, %r152, %r553;
	add.s32 	%r555, %r153, %r554;
	add.s32 	%r556, %r154, %r555;
	add.s32 	%r557, %r155, %r556;
	add.s32 	%r558, %r156, %r557;
	add.s32 	%r559, %r157, %r558;
	add.s32 	%r560, %r158, %r559;
	add.s32 	%r561, %r159, %r560;
	add.s32 	%r562, %r160, %r561;
	add.s32 	%r563, %r161, %r562;
	add.s32 	%r564, %r162, %r563;
	add.s32 	%r565, %r163, %r564;
	bar.sync 	0;
	st.shared.v2.u32 	[%r141], {%r544, %r545};
	st.shared.v2.u32 	[%r141+8], {%r546, %r547};
	st.shared.v2.u32 	[%r141+16], {%r548, %r549};
	st.shared.v2.u32 	[%r141+24], {%r550, %r551};
	st.shared.v2.u32 	[%r141+32], {%r552, %r553};
	st.shared.v2.u32 	[%r141+40], {%r554, %r555};
	st.shared.v2.u32 	[%r141+48], {%r556, %r557};
	st.shared.v2.u32 	[%r141+56], {%r558, %r559};
	st.shared.v2.u32 	[%r141+64], {%r560, %r561};
	st.shared.v2.u32 	[%r141+72], {%r562, %r563};
	st.shared.v2.u32 	[%r141+80], {%r564, %r565};
	bar.warp.sync 	-1;
	ld.shared.u32 	%r210, [%r140];
	ld.shared.u32 	%r211, [%r140+128];
	ld.shared.u32 	%r212, [%r140+256];
	ld.shared.u32 	%r213, [%r140+384];
	ld.shared.u32 	%r214, [%r140+512];
	ld.shared.u32 	%r215, [%r140+640];
	ld.shared.u32 	%r216, [%r140+768];
	ld.shared.u32 	%r217, [%r140+896];
	ld.shared.u32 	%r218, [%r140+1024];
	ld.shared.u32 	%r219, [%r140+1152];
	ld.shared.u32 	%r220, [%r140+1280];
	ld.shared.u32 	%r221, [%r140+1408];
	ld.shared.u32 	%r222, [%r140+1536];
	ld.shared.u32 	%r223, [%r140+1664];
	ld.shared.u32 	%r224, [%r140+1792];
	ld.shared.u32 	%r225, [%r140+1920];
	ld.shared.u32 	%r226, [%r140+2048];
	ld.shared.u32 	%r227, [%r140+2176];
	ld.shared.u32 	%r228, [%r140+2304];
	ld.shared.u32 	%r229, [%r140+2432];
	ld.shared.u32 	%r230, [%r140+2560];
	ld.shared.u32 	%r231, [%r140+2688];
	setp.ne.s32 	%p81, %r82, 0;
	@%p81 bra 	$L__BB4_96;
	st.volatile.shared.u32 	[_ZZN3cub18CUB_300001_SM_10006detail4scan16DeviceScanKernelINS2_10policy_hubIiiijN4cuda3std3__44plusIvEEE10Policy1000EN6thrust24THRUST_300001_SM_1000_NS10device_ptrIiEESF_NS0_13ScanTileStateIiLb1EEES9_NS0_8NullTypeEjiLb0ESI_EEvT0_T1_T2_iT3_T4_T5_E12temp_storage+33792], %r3;
$L__BB4_96:
	ld.param.u32 	%r997, [_ZN3cub18CUB_300001_SM_10006detail4scan16DeviceScanKernelINS2_10policy_hubIiiijN4cuda3std3__44plusIvEEE10Policy1000EN6thrust24THRUST_300001_SM_1000_NS10device_ptrIiEESF_NS0_13ScanTileStateIiLb1EEES9_NS0_8NullTypeEjiLb0ESI_EEvT0_T1_T2_iT3_T4_T5__param_3];
	bar.sync 	0;
	ld.volatile.shared.u32 	%r232, [_ZZN3cub18CUB_300001_SM_10006detail4scan16DeviceScanKernelINS2_10policy_hubIiiijN4cuda3std3__44plusIvEEE10Policy1000EN6thrust24THRUST_300001_SM_1000_NS10device_ptrIiEESF_NS0_13ScanTileStateIiLb1EEES9_NS0_8NullTypeEjiLb0ESI_EEvT0_T1_T2_iT3_T4_T5_E12temp_storage+33792];
	cvt.u64.u32 	%rd33, %r84;
	mov.u32 	%r566, %ctaid.x;
	add.s32 	%r567, %r997, %r566;
	mul.lo.s32 	%r568, %r567, 8448;
	cvt.u64.u32 	%rd34, %r568;
	add.s64 	%rd35, %rd33, %rd34;
	setp.ge.s32 	%p82, %r84, %r232;
	shl.b64 	%rd36, %rd35, 2;
	add.s64 	%rd12, %rd3, %rd36;
	@%p82 bra 	$L__BB4_98;
	st.global.u32 	[%rd12], %r210;
$L__BB4_98:
	mov.u32 	%r569, %tid.x;
	and.b32  	%r570, %r569, 992;
	mul.lo.s32 	%r571, %r570, 22;
	and.b32  	%r572, %r569, 31;
	or.b32  	%r573, %r571, %r572;
	or.b32  	%r574, %r573, 32;
	setp.ge.s32 	%p83, %r574, %r232;
	@%p83 bra 	$L__BB4_100;
	st.global.u32 	[%rd12+128], %r211;
$L__BB4_100:
	setp.ge.s32 	%p84, %r89, %r232;
	@%p84 bra 	$L__BB4_102;
	st.global.u32 	[%rd12+256], %r212;
$L__BB4_102:
	setp.ge.s32 	%p85, %r92, %r232;
	@%p85 bra 	$L__BB4_104;
	st.global.u32 	[%rd12+384], %r213;
$L__BB4_104:
	add.s32 	%r580, %r573, 128;
	setp.ge.s32 	%p86, %r580, %r232;
	@%p86 bra 	$L__BB4_106;
	st.global.u32 	[%rd12+512], %r214;
$L__BB4_106:
	add.s32 	%r586, %r573, 160;
	setp.ge.s32 	%p87, %r586, %r232;
	@%p87 bra 	$L__BB4_108;
	st.global.u32 	[%rd12+640], %r215;
$L__BB4_108:
	add.s32 	%r592, %r573, 192;
	setp.ge.s32 	%p88, %r592, %r232;
	@%p88 bra 	$L__BB4_110;
	st.global.u32 	[%rd12+768], %r216;
$L__BB4_110:
	setp.ge.s32 	%p89, %r101, %r232;
	@%p89 bra 	$L__BB4_112;
	st.global.u32 	[%rd12+896], %r217;
$L__BB4_112:
	add.s32 	%r598, %r573, 256;
	setp.ge.s32 	%p90, %r598, %r232;
	@%p90 bra 	$L__BB4_114;
	st.global.u32 	[%rd12+1024], %r218;
$L__BB4_114:
	add.s32 	%r604, %r573, 288;
	setp.ge.s32 	%p91, %r604, %r232;
	@%p91 bra 	$L__BB4_116;
	st.global.u32 	[%rd12+1152], %r219;
$L__BB4_116:
	add.s32 	%r610, %r573, 320;
	setp.ge.s32 	%p92, %r610, %r232;
	@%p92 bra 	$L__BB4_118;
	st.global.u32 	[%rd12+1280], %r220;
$L__BB4_118:
	setp.ge.s32 	%p93, %r110, %r232;
	@%p93 bra 	$L__BB4_120;
	st.global.u32 	[%rd12+1408], %r221;
$L__BB4_120:
	setp.ge.s32 	%p94, %r113, %r232;
	@%p94 bra 	$L__BB4_122;
	st.global.u32 	[%rd12+1536], %r222;
$L__BB4_122:
	setp.ge.s32 	%p95, %r116, %r232;
	@%p95 bra 	$L__BB4_124;
	st.global.u32 	[%rd12+1664], %r223;
$L__BB4_124:
	setp.ge.s32 	%p96, %r119, %r232;
	@%p96 bra 	$L__BB4_126;
	st.global.u32 	[%rd12+1792], %r224;
$L__BB4_126:
	add.s32 	%r616, %r573, 480;
	setp.ge.s32 	%p97, %r616, %r232;
	@%p97 bra 	$L__BB4_128;
	st.global.u32 	[%rd12+1920], %r225;
$L__BB4_128:
	add.s32 	%r622, %r573, 512;
	setp.ge.s32 	%p98, %r622, %r232;
	@%p98 bra 	$L__BB4_130;
	st.global.u32 	[%rd12+2048], %r226;
$L__BB4_130:
	setp.ge.s32 	%p99, %r126, %r232;
	@%p99 bra 	$L__BB4_132;
	st.global.u32 	[%rd12+2176], %r227;
$L__BB4_132:
	add.s32 	%r628, %r573, 576;
	setp.ge.s32 	%p100, %r628, %r232;
	@%p100 bra 	$L__BB4_134;
	st.global.u32 	[%rd12+2304], %r228;
$L__BB4_134:
	setp.ge.s32 	%p101, %r131, %r232;
	@%p101 bra 	$L__BB4_136;
	st.global.u32 	[%rd12+2432], %r229;
$L__BB4_136:
	add.s32 	%r634, %r573, 640;
	setp.ge.s32 	%p102, %r634, %r232;
	@%p102 bra 	$L__BB4_138;
	st.global.u32 	[%rd12+2560], %r230;
$L__BB4_138:
	add.s32 	%r640, %r573, 672;
	setp.ge.s32 	%p103, %r640, %r232;
	@%p103 bra 	$L__BB4_140;
	st.global.u32 	[%rd12+2688], %r231;
$L__BB4_140:
	ret;

}
	// .globl	_ZN3cub18CUB_300001_SM_10006detail4scan16DeviceScanKernelINS2_10policy_hubIiiimN4cuda3std3__44plusIvEEE10Policy1000EN6thrust24THRUST_300001_SM_1000_NS10device_ptrIiEESF_NS0_13ScanTileStateIiLb1EEES9_NS0_8NullTypeEmiLb0ESI_EEvT0_T1_T2_iT3_T4_T5_
.visible .entry _ZN3cub18CUB_300001_SM_10006detail4scan16DeviceScanKernelINS2_10policy_hubIiiimN4cuda3std3__44plusIvEEE10Policy1000EN6thrust24THRUST_300001_SM_1000_NS10device_ptrIiEESF_NS0_13ScanTileStateIiLb1EEES9_NS0_8NullTypeEmiLb0ESI_EEvT0_T1_T2_iT3_T4_T5_(
	.param .align 8 .b8 _ZN3cub18CUB_300001_SM_10006detail4scan16DeviceScanKernelINS2_10policy_hubIiiimN4cuda3std3__44plusIvEEE10Policy1000EN6thrust24THRUST_300001_SM_1000_NS10device_ptrIiEESF_NS0_13ScanTileStateIiLb1EEES9_NS0_8NullTypeEmiLb0ESI_EEvT0_T1_T2_iT3_T4_T5__param_0[8],
	.param .align 8 .b8 _ZN3cub18CUB_300001_SM_10006detail4scan16DeviceScanKernelINS2_10policy_hubIiiimN4cuda3std3__44plusIvEEE10Policy1000EN6thrust24THRUST_300001_SM_1000_NS10device_ptrIiEESF_NS0_13ScanTileStateIiLb1EEES9_NS0_8NullTypeEmiLb0ESI_EEvT0_T1_T2_iT3_T4_T5__param_1[8],
	.param .align 8 .b8 _ZN3cub18CUB_300001_SM_10006detail4scan16DeviceScanKernelINS2_10policy_hubIiiimN4cuda3std3__44plusIvEEE10Policy1000EN6thrust24THRUST_300001_SM_1000_NS10device_ptrIiEESF_NS0_13ScanTileStateIiLb1EEES9_NS0_8NullTypeEmiLb0ESI_EEvT0_T1_T2_iT3_T4_T5__param_2[8],
	.param .u32 _ZN3cub18CUB_300001_SM_10006detail4scan16DeviceScanKernelINS2_10policy_hubIiiimN4cuda3std3__44plusIvEEE10Policy1000EN6thrust24THRUST_300001_SM_1000_NS10device_ptrIiEESF_NS0_13ScanTileStateIiLb1EEES9_NS0_8NullTypeEmiLb0ESI_EEvT0_T1_T2_iT3_T4_T5__param_3,
	.param .align 1 .b8 _ZN3cub18CUB_300001_SM_10006detail4scan16DeviceScanKernelINS2_10policy_hubIiiimN4cuda3std3__44plusIvEEE10Policy1000EN6thrust24THRUST_300001_SM_1000_NS10device_ptrIiEESF_NS0_13ScanTileStateIiLb1EEES9_NS0_8NullTypeEmiLb0ESI_EEvT0_T1_T2_iT3_T4_T5__param_4[1],
	.param .align 1 .b8 _ZN3cub18CUB_300001_SM_10006detail4scan16DeviceScanKernelINS2_10policy_hubIiiimN4cuda3std3__44plusIvEEE10Policy1000EN6thrust24THRUST_300001_SM_1000_NS10device_ptrIiEESF_NS0_13ScanTileStateIiLb1EEES9_NS0_8NullTypeEmiLb0ESI_EEvT0_T1_T2_iT3_T4_T5__param_5[1],
	.param .u64 _ZN3cub18CUB_300001_SM_10006detail4scan16DeviceScanKernelINS2_10policy_hubIiiimN4cuda3std3__44plusIvEEE10Policy1000EN6thrust24THRUST_300001_SM_1000_NS10device_ptrIiEESF_NS0_13ScanTileStateIiLb1EEES9_NS0_8NullTypeEmiLb0ESI_EEvT0_T1_T2_iT3_T4_T5__param_6
)
.maxntid 416
{
	.reg .pred 	%p<158>;
	.reg .b32 	%r<1009>;
	.reg .b64 	%rd<55>;
	// demoted variable
	.shared .align 16 .b8 _ZZN3cub18CUB_300001_SM_10006detail4scan16DeviceScanKernelINS2_10policy_hubIiiimN4cuda3std3__44plusIvEEE10Policy1000EN6thrust24THRUST_300001_SM_1000_NS10device_ptrIiEESF_NS0_13ScanTileStateIiLb1EEES9_NS0_8NullTypeEmiLb0ESI_EEvT0_T1_T2_iT3_T4_T5_E12temp_storage[31632];
	ld.param.u64 	%rd1, [_ZN3cub18CUB_300001_SM_10006detail4scan16DeviceScanKernelINS2_10policy_hubIiiimN4cuda3std3__44plusIvEEE10Policy1000EN6thrust24THRUST_300001_SM_1000_NS10device_ptrIiEESF_NS0_13ScanTileStateIiLb1EEES9_NS0_8NullTypeEmiLb0ESI_EEvT0_T1_T2_iT3_T4_T5__param_2];
	ld.param.u64 	%rd16, [_ZN3cub18CUB_300001_SM_10006detail4scan16DeviceScanKernelINS2_10policy_hubIiiimN4cuda3std3__44plusIvEEE10Policy1000EN6thrust24THRUST_300001_SM_1000_NS10device_ptrIiEESF_NS0_13ScanTileStateIiLb1EEES9_NS0_8NullTypeEmiLb0ESI_EEvT0_T1_T2_iT3_T4_T5__param_1];
	ld.param.u64 	%rd17, [_ZN3cub18CUB_300001_SM_10006detail4scan16DeviceScanKernelINS2_10policy_hubIiiimN4cuda3std3__44plusIvEEE10Policy1000EN6thrust24THRUST_300001_SM_1000_NS10device_ptrIiEESF_NS0_13ScanTileStateIiLb1EEES9_NS0_8NullTypeEmiLb0ESI_EEvT0_T1_T2_iT3_T4_T5__param_0];
	ld.param.u32 	%r200, [_ZN3cub18CUB_300001_SM_10006detail4scan16DeviceScanKernelINS2_10policy_hubIiiimN4cuda3std3__44plusIvEEE10Policy1000EN6thrust24THRUST_300001_SM_1000_NS10device_ptrIiEESF_NS0_13ScanTileStateIiLb1EEES9_NS0_8NullTypeEmiLb0ESI_EEvT0_T1_T2_iT3_T4_T5__param_3];
	ld.param.u64 	%rd18, [_ZN3cub18CUB_300001_SM_10006detail4scan16DeviceScanKernelINS2_10policy_hubIiiimN4cuda3std3__44plusIvEEE10Policy1000EN6thrust24THRUST_300001_SM_1000_NS10device_ptrIiEESF_NS0_13ScanTileStateIiLb1EEES9_NS0_8NullTypeEmiLb0ESI_EEvT0_T1_T2_iT3_T4_T5__param_6];
	cvta.to.global.u64 	%rd2, %rd17;
	cvta.to.global.u64 	%rd3, %rd16;
	mov.u32 	%r201, %ctaid.x;
	add.s32 	%r1, %r200, %r201;
	mul.wide.s32 	%rd4, %r1, 7904;
	sub.s64 	%rd5, %rd18, %rd4;
	setp.lt.u64 	%p1, %rd5, 7905;
	@%p1 bra 	$L__BB5_26;
	mov.u32 	%r2, %tid.x;
	and.b32  	%r625, %r2, 31;
	and.b32  	%r626, %r2, 992;
	mul.lo.s32 	%r627, %r626, 19;
	or.b32  	%r628, %r627, %r625;
	cvt.u64.u32 	%rd38, %r628;
	add.s64 	%rd6, %rd4, %rd38;
	shl.b64 	%rd39, %rd6, 2;
	add.s64 	%rd40, %rd2, %rd39;
	ld.global.u32 	%r629, [%rd40];
	ld.global.u32 	%r630, [%rd40+128];
	ld.global.u32 	%r631, [%rd40+256];
	ld.global.u32 	%r632, [%rd40+384];
	ld.global.u32 	%r633, [%rd40+512];
	ld.global.u32 	%r634, [%rd40+640];
	ld.global.u32 	%r635, [%rd40+768];
	ld.global.u32 	%r636, [%rd40+896];
	ld.global.u32 	%r637, [%rd40+1024];
	ld.global.u32 	%r638, [%rd40+1152];
	ld.global.u32 	%r639, [%rd40+1280];
	ld.global.u32 	%r640, [%rd40+1408];
	ld.global.u32 	%r641, [%rd40+1536];
	ld.global.u32 	%r642, [%rd40+1664];
	ld.global.u32 	%r643, [%rd40+1792];
	ld.global.u32 	%r644, [%rd40+1920];
	ld.global.u32 	%r645, [%rd40+2048];
	ld.global.u32 	%r646, [%rd40+2176];
	ld.global.u32 	%r647, [%rd40+2304];
	// begin inline asm
	mov.u32 %r624, %laneid;
	// end inline asm
	shr.u32 	%r4, %r2, 5;
	mad.lo.s32 	%r648, %r4, 608, %r624;
	shl.b32 	%r649, %r648, 2;
	mov.u32 	%r650, _ZZN3cub18CUB_300001_SM_10006detail4scan16DeviceScanKernelINS2_10policy_hubIiiimN4cuda3std3__44plusIvEEE10Policy1000EN6thrust24THRUST_300001_SM_1000_NS10device_ptrIiEESF_NS0_13ScanTileStateIiLb1EEES9_NS0_8NullTypeEmiLb0ESI_EEvT0_T1_T2_iT3_T4_T5_E12temp_storage;
	add.s32 	%r5, %r650, %r649;
	st.shared.u32 	[%r5], %r629;
	st.shared.u32 	[%r5+128], %r630;
	st.shared.u32 	[%r5+256], %r631;
	st.shared.u32 	[%r5+384], %r632;
	st.shared.u32 	[%r5+512], %r633;
	st.shared.u32 	[%r5+640], %r634;
	st.shared.u32 	[%r5+768], %r635;
	st.shared.u32 	[%r5+896], %r636;
	st.shared.u32 	[%r5+1024], %r637;
	st.shared.u32 	[%r5+1152], %r638;
	st.shared.u32 	[%r5+1280], %r639;
	st.shared.u32 	[%r5+1408], %r640;
	st.shared.u32 	[%r5+1536], %r641;
	st.shared.u32 	[%r5+1664], %r642;
	st.shared.u32 	[%r5+1792], %r643;
	st.shared.u32 	[%r5+1920], %r644;
	st.shared.u32 	[%r5+2048], %r645;
	st.shared.u32 	[%r5+2176], %r646;
	st.shared.u32 	[%r5+2304], %r647;
	bar.warp.sync 	-1;
	mad.lo.s32 	%r6, %r624, 72, %r5;
	ld.shared.u32 	%r7, [%r6];
	ld.shared.u32 	%r8, [%r6+4];
	ld.shared.u32 	%r9, [%r6+8];
	ld.shared.u32 	%r10, [%r6+12];
	ld.shared.u32 	%r11, [%r6+16];
	ld.shared.u32 	%r12, [%r6+20];
	ld.shared.u32 	%r13, [%r6+24];
	ld.shared.u32 	%r14, [%r6+28];
	ld.shared.u32 	%r15, [%r6+32];
	ld.shared.u32 	%r16, [%r6+36];
	ld.shared.u32 	%r17, [%r6+40];
	ld.shared.u32 	%r18, [%r6+44];
	ld.shared.u32 	%r19, [%r6+48];
	ld.shared.u32 	%r20, [%r6+52];
	ld.shared.u32 	%r21, [%r6+56];
	ld.shared.u32 	%r22, [%r6+60];
	ld.shared.u32 	%r23, [%r6+64];
	ld.shared.u32 	%r24, [%r6+68];
	ld.shared.u32 	%r25, [%r6+72];
	bar.sync 	0;
	setp.ne.s32 	%p100, %r1, 0;
	@%p100 bra 	$L__BB5_6;
	add.s32 	%r868, %r8, %r7;
	add.s32 	%r869, %r9, %r868;
	add.s32 	%r870, %r10, %r869;
	add.s32 	%r871, %r11, %r870;
	add.s32 	%r872, %r12, %r871;
	add.s32 	%r873, %r13, %r872;
	add.s32 	%r874, %r14, %r873;
	add.s32 	%r875, %r15, %r874;
	add.s32 	%r876, %r16, %r875;
	add.s32 	%r877, %r17, %r876;
	add.s32 	%r878, %r18, %r877;
	add.s32 	%r879, %r19, %r878;
	add.s32 	%r880, %r20, %r879;
	add.s32 	%r881, %r21, %r880;
	add.s32 	%r882, %r22, %r881;
	add.s32 	%r883, %r23, %r882;
	add.s32 	%r884, %r24, %r883;
	add.s32 	%r842, %r25, %r884;
	mov.b32 	%r840, 1;
	mov.b32 	%r865, 0;
	mov.b32 	%r867, -1;
	// begin inline asm
	{  .reg .s32 r0;  .reg .pred p;  shfl.sync.up.b32 r0|p, %r842, %r840, %r865, %r867;  @p add.s32 r0, r0, %r842;  mov.s32 %r838, r0;}
	// end inline asm
	mov.b32 	%r846, 2;
	// begin inline asm
	{  .reg .s32 r0;  .reg .pred p;  shfl.sync.up.b32 r0|p, %r838, %r846, %r865, %r867;  @p add.s32 r0, r0, %r838;  mov.s32 %r844, r0;}
	// end inline asm
	mov.b32 	%r852, 4;
	// begin inline asm
	{  .reg .s32 r0;  .reg .pred p;  shfl.sync.up.b32 r0|p, %r844, %r852, %r865, %r867;  @p add.s32 r0, r0, %r844;  mov.s32 %r850, r0;}
	// end inline asm
	mov.b32 	%r858, 8;
	// begin inline asm
	{  .reg .s32 r0;  .reg .pred p;  shfl.sync.up.b32 r0|p, %r850, %r858, %r865, %r867;  @p add.s32 r0, r0, %r850;  mov.s32 %r856, r0;}
	// end inline asm
	mov.b32 	%r864, 16;
	// begin inline asm
	{  .reg .s32 r0;  .reg .pred p;  shfl.sync.up.b32 r0|p, %r856, %r864, %r865, %r867;  @p add.s32 r0, r0, %r856;  mov.s32 %r862, r0;}
	// end inline asm
	setp.ne.s32 	%p143, %r624, 31;
	@%p143 bra 	$L__BB5_4;
	shl.b32 	%r885, %r4, 2;
	mov.u32 	%r886, _ZZN3cub18CUB_300001_SM_10006detail4scan16DeviceScanKernelINS2_10policy_hubIiiimN4cuda3std3__44plusIvEEE10Policy1000EN6thrust24THRUST_300001_SM_1000_NS10device_ptrIiEESF_NS0_13ScanTileStateIiLb1EEES9_NS0_8NullTypeEmiLb0ESI_EEvT0_T1_T2_iT3_T4_T5_E12temp_storage;
	add.s32 	%r887, %r886, %r885;
	st.shared.u32 	[%r887+16], %r862;
$L__BB5_4:
	sub.s32 	%r888, %r862, %r842;
	bar.sync 	0;
	ld.shared.v4.u32 	{%r889, %r890, %r891, %r892}, [_ZZN3cub18CUB_300001_SM_10006detail4scan16DeviceScanKernelINS2_10policy_hubIiiimN4cuda3std3__44plusIvEEE10Policy1000EN6thrust24THRUST_300001_SM_1000_NS10device_ptrIiEESF_NS0_13ScanTileStateIiLb1EEES9_NS0_8NullTypeEmiLb0ESI_EEvT0_T1_T2_iT3_T4_T5_E12temp_storage+16];
	add.s32 	%r893, %r890, %r889;
	setp.eq.s32 	%p144, %r4, 2;
	selp.b32 	%r894, %r893, %r889, %p144;
	add.s32 	%r895, %r893, %r891;
	setp.eq.s32 	%p145, %r4, 3;
	selp.b32 	%r896, %r895, %r894, %p145;
	add.s32 	%r897, %r895, %r892;
	setp.eq.s32 	%p146, %r4, 4;
	selp.b32 	%r898, %r897, %r896, %p146;
	ld.shared.v4.u32 	{%r899, %r900, %r901, %r902}, [_ZZN3cub18CUB_300001_SM_10006detail4scan16DeviceScanKernelINS2_10policy_hubIiiimN4cuda3std3__44plusIvEEE10Policy1000EN6thrust24THRUST_300001_SM_1000_NS10device_ptrIiEESF_NS0_13ScanTileStateIiLb1EEES9_NS0_8NullTypeEmiLb0ESI_EEvT0_T1_T2_iT3_T4_T5_E12temp_storage+32];
	add.s32 	%r903, %r897, %r899;
	setp.eq.s32 	%p147, %r4, 5;
	selp.b32 	%r904, %r903, %r898, %p147;
	add.s32 	%r905, %r903, %r900;
	setp.eq.s32 	%p148, %r4, 6;
	selp.b32 	%r906, %r905, %r904, %p148;
	add.s32 	%r907, %r905, %r901;
	setp.eq.s32 	%p149, %r4, 7;
	selp.b32 	%r908, %r907, %r906, %p149;
	add.s32 	%r909, %r907, %r902;
	setp.eq.s32 	%p150, %r4, 8;
	selp.b32 	%r910, %r909, %r908, %p150;
	ld.shared.v4.u32 	{%r911, %r912, %r913, %r914}, [_ZZN3cub18CUB_300001_SM_10006detail4scan16DeviceScanKernelINS2_10policy_hubIiiimN4cuda3std3__44plusIvEEE10Policy1000EN6thrust24THRUST_300001_SM_1000_NS10device_ptrIiEESF_NS0_13ScanTileStateIiLb1EEES9_NS0_8NullTypeEmiLb0ESI_EEvT0_T1_T2_iT3_T4_T5_E12temp_storage+48];
	add.s32 	%r915, %r909, %r911;
	setp.eq.s32 	%p151, %r4, 9;
	selp.b32 	%r916, %r915, %r910, %p151;
	add.s32 	%r917, %r915, %r912;
	setp.eq.s32 	%p152, %r4, 10;
	selp.b32 	%r918, %r917, %r916, %p152;
	add.s32 	%r919, %r917, %r913;
	setp.eq.s32 	%p153, %r4, 11;
	selp.b32 	%r920, %r919, %r918, %p153;
	add.s32 	%r28, %r919, %r914;
	setp.eq.s32 	%p154, %r4, 12;
	selp.b32 	%r921, %r28, %r920, %p154;
	setp.lt.u32 	%p155, %r2, 32;
	setp.eq.s32 	%p156, %r624, 0;
	selp.b32 	%r922, 0, %r888, %p156;
	add.s32 	%r923, %r921, %r922;
	selp.b32 	%r977, %r888, %r923, %p155;
	setp.ne.s32 	%p157, %r2, 0;
	@%p157 bra 	$L__BB5_25;
	ld.shared.u32 	%r927, [_ZZN3cub18CUB_300001_SM_10006detail4scan16DeviceScanKernelINS2_10policy_hubIiiimN4cuda3std3__44plusIvEEE10Policy1000EN6thrust24THRUST_300001_SM_1000_NS10device_ptrIiEESF_NS0_13ScanTileStateIiLb1EEES9_NS0_8NullTypeEmiLb0ESI_EEvT0_T1_T2_iT3_T4_T5_E12temp_storage+64];
	add.s64 	%rd52, %rd1, 256;
	add.s32 	%r925, %r28, %r927;
	mov.b32 	%r924, 101;
	// begin inline asm
	st.relaxed.gpu.v2.u32 [%rd52], {%r924, %r925};
	// end inline asm
	mov.b32 	%r977, 0;
	bra.uni 	$L__BB5_25;
$L__BB5_6:
	add.s32 	%r681, %r8, %r7;
	add.s32 	%r682, %r9, %r681;
	add.s32 	%r683, %r10, %r682;
	add.s32 	%r684, %r11, %r683;
	add.s32 	%r685, %r12, %r684;
	add.s32 	%r686, %r13, %r685;
	add.s32 	%r687, %r14, %r686;
	add.s32 	%r688, %r15, %r687;
	add.s32 	%r689, %r16, %r688;
	add.s32 	%r690, %r17, %r689;
	add.s32 	%r691, %r18, %r690;
	add.s32 	%r692, %r19, %r691;
	add.s32 	%r693, %r20, %r692;
	add.s32 	%r694, %r21, %r693;
	add.s32 	%r695, %r22, %r694;
	add.s32 	%r696, %r23, %r695;
	add.s32 	%r697, %r24, %r696;
	add.s32 	%r655, %r25, %r697;
	mov.b32 	%r653, 1;
	mov.b32 	%r678, 0;
	mov.b32 	%r680, -1;
	// begin inline asm
	{  .reg .s32 r0;  .reg .pred p;  shfl.sync.up.b32 r0|p, %r655, %r653, %r678, %r680;  @p add.s32 r0, r0, %r655;  mov.s32 %r651, r0;}
	// end inline asm
	mov.b32 	%r659, 2;
	// begin inline asm
	{  .reg .s32 r0;  .reg .pred p;  shfl.sync.up.b32 r0|p, %r651, %r659, %r678, %r680;  @p add.s32 r0, r0, %r651;  mov.s32 %r657, r0;}
	// end inline asm
	mov.b32 	%r665, 4;
	// begin inline asm
	{  .reg .s32 r0;  .reg .pred p;  shfl.sync.up.b32 r0|p, %r657, %r665, %r678, %r680;  @p add.s32 r0, r0, %r657;  mov.s32 %r663, r0;}
	// end inline asm
	mov.b32 	%r671, 8;
	// begin inline asm
	{  .reg .s32 r0;  .reg .pred p;  shfl.sync.up.b32 r0|p, %r663, %r671, %r678, %r680;  @p add.s32 r0, r0, %r663;  mov.s32 %r669, r0;}
	// end inline asm
	mov.b32 	%r677, 16;
	// begin inline asm
	{  .reg .s32 r0;  .reg .pred p;  shfl.sync.up.b32 r0|p, %r669, %r677, %r678, %r680;  @p add.s32 r0, r0, %r669;  mov.s32 %r675, r0;}
	// end inline asm
	setp.ne.s32 	%p101, %r624, 31;
	@%p101 bra 	$L__BB5_8;
	shl.b32 	%r698, %r4, 2;
	mov.u32 	%r699, _ZZN3cub18CUB_300001_SM_10006detail4scan16DeviceScanKernelINS2_10policy_hubIiiimN4cuda3std3__44plusIvEEE10Policy1000EN6thrust24THRUST_300001_SM_1000_NS10device_ptrIiEESF_NS0_13ScanTileStateIiLb1EEES9_NS0_8NullTypeEmiLb0ESI_EEvT0_T1_T2_iT3_T4_T5_E12temp_storage;
	add.s32 	%r700, %r699, %r698;
	st.shared.u32 	[%r700+16], %r675;
$L__BB5_8:
	sub.s32 	%r701, %r675, %r655;
	bar.sync 	0;
	ld.shared.v4.u32 	{%r702, %r703, %r704, %r705}, [_ZZN3cub18CUB_300001_SM_10006detail4scan16DeviceScanKernelINS2_10policy_hubIiiimN4cuda3std3__44plusIvEEE10Policy1000EN6thrust24THRUST_300001_SM_1000_NS10device_ptrIiEESF_NS0_13ScanTileStateIiLb1EEES9_NS0_8NullTypeEmiLb0ESI_EEvT0_T1_T2_iT3_T4_T5_E12temp_storage+16];
	add.s32 	%r706, %r703, %r702;
	setp.eq.s32 	%p102, %r4, 2;
	selp.b32 	%r707, %r706, %r702, %p102;
	add.s32 	%r708, %r706, %r704;
	setp.eq.s32 	%p103, %r4, 3;
	selp.b32 	%r709, %r708, %r707, %p103;
	add.s32 	%r710, %r708, %r705;
	setp.eq.s32 	%p104, %r4, 4;
	selp.b32 	%r711, %r710, %r709, %p104;
	ld.shared.v4.u32 	{%r712, %r713, %r714, %r715}, [_ZZN3cub18CUB_300001_SM_10006detail4scan16DeviceScanKernelINS2_10policy_hubIiiimN4cuda3std3__44plusIvEEE10Policy1000EN6thrust24THRUST_300001_SM_1000_NS10device_ptrIiEESF_NS0_13ScanTileStateIiLb1EEES9_NS0_8NullTypeEmiLb0ESI_EEvT0_T1_T2_iT3_T4_T5_E12temp_storage+32];
	add.s32 	%r716, %r710, %r712;
	setp.eq.s32 	%p105, %r4, 5;
	selp.b32 	%r717, %r716, %r711, %p105;
	add.s32 	%r718, %r716, %r713;
	setp.eq.s32 	%p106, %r4, 6;
	selp.b32 	%r719, %r718, %r717, %p106;
	add.s32 	%r720, %r718, %r714;
	setp.eq.s32 	%p107, %r4, 7;
	selp.b32 	%r721, %r720, %r719, %p107;
	add.s32 	%r722, %r720, %r715;
	setp.eq.s32 	%p108, %r4, 8;
	selp.b32 	%r723, %r722, %r721, %p108;
	ld.shared.v4.u32 	{%r724, %r725, %r726, %r727}, [_ZZN3cub18CUB_300001_SM_10006detail4scan16DeviceScanKernelINS2_10policy_hubIiiimN4cuda3std3__44plusIvEEE10Policy1000EN6thrust24THRUST_300001_SM_1000_NS10device_ptrIiEESF_NS0_13ScanTileStateIiLb1EEES9_NS0_8NullTypeEmiLb0ESI_EEvT0_T1_T2_iT3_T4_T5_E12temp_storage+48];
	add.s32 	%r728, %r722, %r724;
	setp.eq.s32 	%p109, %r4, 9;
	selp.b32 	%r729, %r728, %r723, %p109;
	add.s32 	%r730, %r728, %r725;
	setp.eq.s32 	%p110, %r4, 10;
	selp.b32 	%r731, %r730, %r729, %p110;
	add.s32 	%r732, %r730, %r726;
	setp.eq.s32 	%p111, %r4, 11;
	selp.b32 	%r733, %r732, %r731, %p111;
	add.s32 	%r734, %r732, %r727;
	setp.eq.s32 	%p112, %r4, 12;
	selp.b32 	%r735, %r734, %r733, %p112;
	ld.shared.u32 	%r736, [_ZZN3cub18CUB_300001_SM_10006detail4scan16DeviceScanKernelINS2_10policy_hubIiiimN4cuda3std3__44plusIvEEE10Policy1000EN6thrust24THRUST_300001_SM_1000_NS10device_ptrIiEESF_NS0_13ScanTileStateIiLb1EEES9_NS0_8NullTypeEmiLb0ESI_EEvT0_T1_T2_iT3_T4_T5_E12temp_storage+64];
	add.s32 	%r32, %r734, %r736;
	setp.gt.u32 	%p113, %r2, 31;
	setp.lt.u32 	%p114, %r2, 32;
	setp.eq.s32 	%p115, %r624, 0;
	selp.b32 	%r737, 0, %r701, %p115;
	add.s32 	%r976, %r735, %r737;
	selp.b32 	%r34, %r701, %r976, %p114;
	@%p113 bra 	$L__BB5_24;
	setp.ne.s32 	%p116, %r2, 0;
	mul.wide.s32 	%rd41, %r1, 8;
	add.s64 	%rd7, %rd1, %rd41;
	@%p116 bra 	$L__BB5_11;
	st.shared.u32 	[_ZZN3cub18CUB_300001_SM_10006detail4scan16DeviceScanKernelINS2_10policy_hubIiiimN4cuda3std3__44plusIvEEE10Policy1000EN6thrust24THRUST_300001_SM_1000_NS10device_ptrIiEESF_NS0_13ScanTileStateIiLb1EEES9_NS0_8NullTypeEmiLb0ESI_EEvT0_T1_T2_iT3_T4_T5_E12temp_storage+12], %r32;
	add.s64 	%rd42, %rd7, 256;
	mov.b32 	%r738, 100;
	// begin inline asm
	st.relaxed.gpu.v2.u32 [%rd42], {%r738, %r32};
	// end inline asm
$L__BB5_11:
	not.b32 	%r744, %r2;
	add.s32 	%r972, %r1, %r744;
	mov.b32 	%r740, 550;
	// begin inline asm
	nanosleep.u32 %r740;
	// end inline asm
	mul.wide.s32 	%rd44, %r972, 8;
	add.s64 	%rd45, %rd1, %rd44;
	add.s64 	%rd43, %rd45, 256;
	// begin inline asm
	ld.relaxed.gpu.v2.u32 {%r973, %r967}, [%rd43];
	// end inline asm
	mov.b32 	%r968, 478;
$L__BB5_12:
	setp.eq.s32 	%p117, %r973, 99;
	mov.b32 	%r745, -1;
	vote.sync.any.pred 	%p118, %p117, %r745;
	not.pred 	%p119, %p118;
	@%p119 bra 	$L__BB5_14;
	// begin inline asm
	nanosleep.u32 %r968;
	// end inline asm
	shr.u32 	%r968, %r968, 1;
	// begin inline asm
	ld.relaxed.gpu.v2.u32 {%r973, %r967}, [%rd43];
	// end inline asm
	bra.uni 	$L__BB5_12;
$L__BB5_14:
	setp.eq.s32 	%p120, %r973, 101;
	mov.b32 	%r772, -1;
	vote.sync.ballot.b32 	%r774, %p120, %r772;
	// begin inline asm
	mov.u32 %r747, %lanemask_ge;
	// end inline asm
	and.b32  	%r775, %r774, %r747;
	or.b32  	%r776, %r775, -2147483648;
	add.s32 	%r777, %r776, -1;
	not.b32 	%r778, %r776;
	and.b32  	%r779, %r778, %r777;
	popc.b32 	%r751, %r779;
	mov.b32 	%r750, 1;
	// begin inline asm
	shfl.sync.down.b32 %r748, %r967, %r750, %r751, %r772;
	// end inline asm
	setp.lt.s32 	%p122, %r624, %r751;
	selp.b32 	%r780, %r748, 0, %p122;
	add.s32 	%r754, %r780, %r967;
	mov.b32 	%r755, 2;
	// begin inline asm
	shfl.sync.down.b32 %r753, %r754, %r755, %r751, %r772;
	// end inline asm
	add.s32 	%r47, %r624, 2;
	setp.gt.s32 	%p123, %r47, %r751;
	selp.b32 	%r781, 0, %r753, %p123;
	add.s32 	%r759, %r754, %r781;
	mov.b32 	%r760, 4;
	// begin inline asm
	shfl.sync.down.b32 %r758, %r759, %r760, %r751, %r772;
	// end inline asm
	add.s32 	%r48, %r624, 4;
	setp.gt.s32 	%p124, %r48, %r751;
	selp.b32 	%r782, 0, %r758, %p124;
	add.s32 	%r764, %r759, %r782;
	mov.b32 	%r765, 8;
	// begin inline asm
	shfl.sync.down.b32 %r763, %r764, %r765, %r751, %r772;
	// end inline asm
	add.s32 	%r49, %r624, 8;
	setp.gt.s32 	%p125, %r49, %r751;
	selp.b32 	%r783, 0, %r763, %p125;
	add.s32 	%r769, %r764, %r783;
	mov.b32 	%r770, 16;
	// begin inline asm
	shfl.sync.down.b32 %r768, %r769, %r770, %r751, %r772;
	// end inline asm
	add.s32 	%r50, %r624, 16;
	setp.gt.s32 	%p126, %r50, %r751;
	selp.b32 	%r784, 0, %r768, %p126;
	add.s32 	%r971, %r769, %r784;
	add.s64 	%rd9, %rd1, 256;
	mov.b32 	%r969, 478;
$L__BB5_15:
	setp.ne.s32 	%p127, %r973, 101;
	mov.b32 	%r785, -1;
	vote.sync.all.pred 	%p128, %p127, %r785;
	not.pred 	%p129, %p128;
	@%p129 bra 	$L__BB5_20;
	shr.u32 	%r969, %r969, 1;
	mul.wide.s32 	%rd48, %r972, 8;
	add.s64 	%rd49, %rd9, %rd48;
	add.s64 	%rd47, %rd49, -256;
	// begin inline asm
	ld.relaxed.gpu.v2.u32 {%r973, %r974}, [%rd47];
	// end inline asm
	mov.u32 	%r975, %r969;
$L__BB5_17:
	setp.eq.s32 	%p133, %r973, 99;
	mov.b32 	%r793, -1;
	vote.sync.any.pred 	%p134, %p133, %r793;
	not.pred 	%p135, %p134;
	@%p135 bra 	$L__BB5_19;
	// begin inline asm
	nanosleep.u32 %r975;
	// end inline asm
	shr.u32 	%r975, %r975, 1;
	// begin inline asm
	ld.relaxed.gpu.v2.u32 {%r973, %r974}, [%rd47];
	// end inline asm
	bra.uni 	$L__BB5_17;
$L__BB5_19:
	setp.eq.s32 	%p136, %r973, 101;
	mov.b32 	%r819, -1;
	vote.sync.ballot.b32 	%r820, %p136, %r819;
	and.b32  	%r821, %r820, %r747;
	or.b32  	%r822, %r821, -2147483648;
	add.s32 	%r823, %r822, -1;
	not.b32 	%r824, %r822;
	and.b32  	%r825, %r824, %r823;
	popc.b32 	%r798, %r825;
	mov.b32 	%r797, 1;
	// begin inline asm
	shfl.sync.down.b32 %r795, %r974, %r797, %r798, %r819;
	// end inline asm
	setp.lt.s32 	%p138, %r624, %r798;
	selp.b32 	%r826, %r795, 0, %p138;
	add.s32 	%r801, %r826, %r974;
	mov.b32 	%r802, 2;
	// begin inline asm
	shfl.sync.down.b32 %r800, %r801, %r802, %r798, %r819;
	// end inline asm
	setp.gt.s32 	%p139, %r47, %r798;
	selp.b32 	%r827, 0, %r800, %p139;
	add.s32 	%r806, %r801, %r827;
	mov.b32 	%r807, 4;
	// begin inline asm
	shfl.sync.down.b32 %r805, %r806, %r807, %r798, %r819;
	// end inline asm
	setp.gt.s32 	%p140, %r48, %r798;
	selp.b32 	%r828, 0, %r805, %p140;
	add.s32 	%r811, %r806, %r828;
	mov.b32 	%r812, 8;
	// begin inline asm
	shfl.sync.down.b32 %r810, %r811, %r812, %r798, %r819;
	// end inline asm
	setp.gt.s32 	%p141, %r49, %r798;
	selp.b32 	%r829, 0, %r810, %p141;
	add.s32 	%r816, %r811, %r829;
	mov.b32 	%r817, 16;
	// begin inline asm
	shfl.sync.down.b32 %r815, %r816, %r817, %r798, %r819;
	// end inline asm
	setp.gt.s32 	%p142, %r50, %r798;
	selp.b32 	%r830, 0, %r815, %p142;
	add.s32 	%r831, %r830, %r971;
	add.s32 	%r971, %r831, %r816;
	add.s32 	%r972, %r972, -32;
	bra.uni 	$L__BB5_15;
$L__BB5_20:
	@%p116 bra 	$L__BB5_22;
	add.s32 	%r788, %r971, %r32;
	add.s64 	%rd46, %rd7, 256;
	mov.b32 	%r787, 101;
	// begin inline asm
	st.relaxed.gpu.v2.u32 [%rd46], {%r787, %r788};
	// end inline asm
	st.shared.u32 	[_ZZN3cub18CUB_300001_SM_10006detail4scan16DeviceScanKernelINS2_10policy_hubIiiimN4cuda3std3__44plusIvEEE10Policy1000EN6thrust24THRUST_300001_SM_1000_NS10device_ptrIiEESF_NS0_13ScanTileStateIiLb1EEES9_NS0_8NullTypeEmiLb0ESI_EEvT0_T1_T2_iT3_T4_T5_E12temp_storage+4], %r971;
	st.shared.u32 	[_ZZN3cub18CUB_300001_SM_10006detail4scan16DeviceScanKernelINS2_10policy_hubIiiimN4cuda3std3__44plusIvEEE10Policy1000EN6thrust24THRUST_300001_SM_1000_NS10device_ptrIiEESF_NS0_13ScanTileStateIiLb1EEES9_NS0_8NullTypeEmiLb0ESI_EEvT0_T1_T2_iT3_T4_T5_E12temp_storage+8], %r788;
$L__BB5_22:
	setp.ne.s32 	%p131, %r624, 0;
	mov.u32 	%r976, %r34;
	@%p131 bra 	$L__BB5_24;
	st.shared.u32 	[_ZZN3cub18CUB_300001_SM_10006detail4scan16DeviceScanKernelINS2_10policy_hubIiiimN4cuda3std3__44plusIvEEE10Policy1000EN6thrust24THRUST_300001_SM_1000_NS10device_ptrIiEESF_NS0_13ScanTileStateIiLb1EEES9_NS0_8NullTypeEmiLb0ESI_EEvT0_T1_T2_iT3_T4_T5_E12temp_storage+84], %r971;
	mov.u32 	%r976, %r971;
$L__BB5_24:
	bar.sync 	0;
	setp.eq.s32 	%p132, %r2, 0;
	ld.shared.u32 	%r789, [_ZZN3cub18CUB_300001_SM_10006detail4scan16DeviceScanKernelINS2_10policy_hubIiiimN4cuda3std3__44plusIvEEE10Policy1000EN6thrust24THRUST_300001_SM_1000_NS10device_ptrIiEESF_NS0_13ScanTileStateIiLb1EEES9_NS0_8NullTypeEmiLb0ESI_EEvT0_T1_T2_iT3_T4_T5_E12temp_storage+84];
	selp.b32 	%r790, 0, %r789, %p132;
	add.s32 	%r977, %r790, %r976;
$L__BB5_25:
	add.s32 	%r928, %r977, %r7;
	add.s32 	%r929, %r8, %r928;
	add.s32 	%r930, %r9, %r929;
	add.s32 	%r931, %r10, %r930;
	add.s32 	%r932, %r11, %r931;
	add.s32 	%r933, %r12, %r932;
	add.s32 	%r934, %r13, %r933;
	add.s32 	%r935, %r14, %r934;
	add.s32 	%r936, %r15, %r935;
	add.s32 	%r937, %r16, %r936;
	add.s32 	%r938, %r17, %r937;
	add.s32 	%r939, %r18, %r938;
	add.s32 	%r940, %r19, %r939;
	add.s32 	%r941, %r20, %r940;
	add.s32 	%r942, %r21, %r941;
	add.s32 	%r943, %r22, %r942;
	add.s32 	%r944, %r23, %r943;
	add.s32 	%r945, %r24, %r944;
	add.s32 	%r946, %r25, %r945;
	bar.sync 	0;
	st.shared.u32 	[%r6], %r928;
	st.shared.u32 	[%r6+4], %r929;
	st.shared.u32 	[%r6+8], %r930;
	st.shared.u32 	[%r6+12], %r931;
	st.shared.u32 	[%r6+16], %r932;
	st.shared.u32 	[%r6+20], %r933;
	st.shared.u32 	[%r6+24], %r934;
	st.shared.u32 	[%r6+28], %r935;
	st.shared.u32 	[%r6+32], %r936;
	st.shared.u32 	[%r6+36], %r937;
	st.shared.u32 	[%r6+40], %r938;
	st.shared.u32 	[%r6+44], %r939;
	st.shared.u32 	[%r6+48], %r940;
	st.shared.u32 	[%r6+52], %r941;
	st.shared.u32 	[%r6+56], %r942;
	st.shared.u32 	[%r6+60], %r943;
	st.shared.u32 	[%r6+64], %r944;
	st.shared.u32 	[%r6+68], %r945;
	st.shared.u32 	[%r6+72], %r946;
	bar.warp.sync 	-1;
	ld.shared.u32 	%r947, [%r5];
	ld.shared.u32 	%r948, [%r5+128];
	ld.shared.u32 	%r949, [%r5+256];
	ld.shared.u32 	%r950, [%r5+384];
	ld.shared.u32 	%r951, [%r5+512];
	ld.shared.u32 	%r952, [%r5+640];
	ld.shared.u32 	%r953, [%r5+768];
	ld.shared.u32 	%r954, [%r5+896];
	ld.shared.u32 	%r955, [%r5+1024];
	ld.shared.u32 	%r956, [%r5+1152];
	ld.shared.u32 	%r957, [%r5+1280];
	ld.shared.u32 	%r958, [%r5+1408];
	ld.shared.u32 	%r959, [%r5+1536];
	ld.shared.u32 	%r960, [%r5+1664];
	ld.shared.u32 	%r961, [%r5+1792];
	ld.shared.u32 	%r962, [%r5+1920];
	ld.shared.u32 	%r963, [%r5+2048];
	ld.shared.u32 	%r964, [%r5+2176];
	ld.shared.u32 	%r965, [%r5+2304];
	add.s64 	%rd54, %rd3, %rd39;
	st.global.u32 	[%rd54], %r947;
	st.global.u32 	[%rd54+128], %r948;
	st.global.u32 	[%rd54+256], %r949;
	st.global.u32 	[%rd54+384], %r950;
	st.global.u32 	[%rd54+512], %r951;
	st.global.u32 	[%rd54+640], %r952;
	st.global.u32 	[%rd54+768], %r953;
	st.global.u32 	[%rd54+896], %r954;
	st.global.u32 	[%rd54+1024], %r955;
	st.global.u32 	[%rd54+1152], %r956;
	st.global.u32 	[%rd54+1280], %r957;
	st.global.u32 	[%rd54+1408], %r958;
	st.global.u32 	[%rd54+1536], %r959;
	st.global.u32 	[%rd54+1664], %r960;
	st.global.u32 	[%rd54+1792], %r961;
	st.global.u32 	[%rd54+1920], %r962;
	st.global.u32 	[%rd54+2048], %r963;
	st.global.u32 	[%rd54+2176], %r964;
	st.global.u32 	[%rd54+2304], %r965;
	bra.uni 	$L__BB5_128;
$L__BB5_26:
	setp.eq.s64 	%p2, %rd5, 0;
	@%p2 bra 	$L__BB5_128;
	cvt.u32.u64 	%r72, %rd5;
	shl.b64 	%rd19, %rd4, 2;
	add.s64 	%rd20, %rd2, %rd19;
	mov.u32 	%r73, %tid.x;
	ld.global.u32 	%r996, [%rd20];
	and.b32  	%r202, %r73, 31;
	and.b32  	%r203, %r73, 992;
	mul.lo.s32 	%r204, %r203, 19;
	or.b32  	%r75, %r204, %r202;
	setp.ge.u32 	%p3, %r75, %r72;
	shl.b32 	%r205, %r75, 2;
	cvt.u64.u32 	%rd21, %r205;
	add.s64 	%rd11, %rd20, %rd21;
	mov.u32 	%r978, %r996;
	@%p3 bra 	$L__BB5_29;
	ld.global.u32 	%r978, [%rd11];
$L__BB5_29:
	add.s32 	%r206, %r75, 32;
	setp.ge.u32 	%p4, %r206, %r72;
	mov.u32 	%r979, %r996;
	@%p4 bra 	$L__BB5_31;
	ld.global.u32 	%r979, [%rd11+128];
$L__BB5_31:
	add.s32 	%r207, %r75, 64;
	setp.ge.u32 	%p5, %r207, %r72;
	mov.u32 	%r980, %r996;
	@%p5 bra 	$L__BB5_33;
	ld.global.u32 	%r980, [%rd11+256];
$L__BB5_33:
	add.s32 	%r208, %r75, 96;
	setp.ge.u32 	%p6, %r208, %r72;
	mov.u32 	%r981, %r996;
	@%p6 bra 	$L__BB5_35;
	ld.global.u32 	%r981, [%rd11+384];
$L__BB5_35:
	add.s32 	%r209, %r75, 128;
	setp.ge.u32 	%p7, %r209, %r72;
	mov.u32 	%r982, %r996;
	@%p7 bra 	$L__BB5_37;
	ld.global.u32 	%r982, [%rd11+512];
$L__BB5_37:
	add.s32 	%r210, %r75, 160;
	setp.ge.u32 	%p8, %r210, %r72;
	mov.u32 	%r983, %r996;
	@%p8 bra 	$L__BB5_39;
	ld.global.u32 	%r983, [%rd11+640];
$L__BB5_39:
	add.s32 	%r211, %r75, 192;
	setp.ge.u32 	%p9, %r211, %r72;
	mov.u32 	%r984, %r996;
	@%p9 bra 	$L__BB5_41;
	ld.global.u32 	%r984, [%rd11+768];
$L__BB5_41:
	add.s32 	%r212, %r75, 224;
	setp.ge.u32 	%p10, %r212, %r72;
	mov.u32 	%r985, %r996;
	@%p10 bra 	$L__BB5_43;
	ld.global.u32 	%r985, [%rd11+896];
$L__BB5_43:
	add.s32 	%r92, %r75, 256;
	setp.ge.u32 	%p11, %r92, %r72;
	mov.u32 	%r986, %r996;
	@%p11 bra 	$L__BB5_45;
	ld.global.u32 	%r986, [%rd11+1024];
$L__BB5_45:
	add.s32 	%r213, %r75, 288;
	setp.ge.u32 	%p12, %r213, %r72;
	mov.u32 	%r987, %r996;
	@%p12 bra 	$L__BB5_47;
	ld.global.u32 	%r987, [%rd11+1152];
$L__BB5_47:
	add.s32 	%r214, %r75, 320;
	setp.ge.u32 	%p13, %r214, %r72;
	mov.u32 	%r988, %r996;
	@%p13 bra 	$L__BB5_49;
	ld.global.u32 	%r988, [%rd11+1280];
$L__BB5_49:
	add.s32 	%r215, %r75, 352;
	setp.ge.u32 	%p14, %r215, %r72;
	mov.u32 	%r989, %r996;
	@%p14 bra 	$L__BB5_51;
	ld.global.u32 	%r989, [%rd11+1408];
$L__BB5_51:
	add.s32 	%r216, %r75, 384;
	setp.ge.u32 	%p15, %r216, %r72;
	mov.u32 	%r990, %r996;
	@%p15 bra 	$L__BB5_53;
	ld.global.u32 	%r990, [%rd11+1536];
$L__BB5_53:
	add.s32 	%r217, %r75, 416;
	setp.ge.u32 	%p16, %r217, %r72;
	mov.u32 	%r991, %r996;
	@%p16 bra 	$L__BB5_55;
	ld.global.u32 	%r991, [%rd11+1664];
$L__BB5_55:
	add.s32 	%r218, %r75, 448;
	setp.ge.u32 	%p17, %r218, %r72;
	mov.u32 	%r992, %r996;
	@%p17 bra 	$L__BB5_57;
	ld.global.u32 	%r992, [%rd11+1792];
$L__BB5_57:
	add.s32 	%r219, %r75, 480;
	setp.ge.u32 	%p18, %r219, %r72;
	mov.u32 	%r993, %r996;
	@%p18 bra 	$L__BB5_59;
	ld.global.u32 	%r993, [%rd11+1920];
$L__BB5_59:
	add.s32 	%r220, %r75, 512;
	setp.ge.u32 	%p19, %r220, %r72;
	mov.u32 	%r994, %r996;
	@%p19 bra 	$L__BB5_61;
	ld.global.u32 	%r994, [%rd11+2048];
$L__BB5_61:
	add.s32 	%r221, %r75, 544;
	setp.ge.u32 	%p20, %r221, %r72;
	mov.u32 	%r995, %r996;
	@%p20 bra 	$L__BB5_63;
	ld.global.u32 	%r995, [%rd11+2176];
$L__BB5_63:
	add.s32 	%r113, %r75, 576;
	setp.ge.u32 	%p21, %r113, %r72;
	@%p21 bra 	$L__BB5_65;
	ld.global.u32 	%r996, [%rd11+2304];
$L__BB5_65:
	// begin inline asm
	mov.u32 %r222, %laneid;
	// end inline asm
	shr.u32 	%r117, %r73, 5;
	mad.lo.s32 	%r223, %r117, 608, %r222;
	shl.b32 	%r224, %r223, 2;
	mov.u32 	%r225, _ZZN3cub18CUB_300001_SM_10006detail4scan16DeviceScanKernelINS2_10policy_hubIiiimN4cuda3std3__44plusIvEEE10Policy1000EN6thrust24THRUST_300001_SM_1000_NS10device_ptrIiEESF_NS0_13ScanTileStateIiLb1EEES9_NS0_8NullTypeEmiLb0ESI_EEvT0_T1_T2_iT3_T4_T5_E12temp_storage;
	add.s32 	%r118, %r225, %r224;
	st.shared.u32 	[%r118], %r978;
	st.shared.u32 	[%r118+128], %r979;
	st.shared.u32 	[%r118+256], %r980;
	st.shared.u32 	[%r118+384], %r981;
	st.shared.u32 	[%r118+512], %r982;
	st.shared.u32 	[%r118+640], %r983;
	st.shared.u32 	[%r118+768], %r984;
	st.shared.u32 	[%r118+896], %r985;
	st.shared.u32 	[%r118+1024], %r986;
	st.shared.u32 	[%r118+1152], %r987;
	st.shared.u32 	[%r118+1280], %r988;
	st.shared.u32 	[%r118+1408], %r989;
	st.shared.u32 	[%r118+1536], %r990;
	st.shared.u32 	[%r118+1664], %r991;
	st.shared.u32 	[%r118+1792], %r992;
	st.shared.u32 	[%r118+1920], %r993;
	st.shared.u32 	[%r118+2048], %r994;
	st.shared.u32 	[%r118+2176], %r995;
	st.shared.u32 	[%r118+2304], %r996;
	bar.warp.sync 	-1;
	mad.lo.s32 	%r119, %r222, 72, %r118;
	ld.shared.u32 	%r120, [%r119];
	ld.shared.u32 	%r121, [%r119+4];
	ld.shared.u32 	%r122, [%r119+8];
	ld.shared.u32 	%r123, [%r119+12];
	ld.shared.u32 	%r124, [%r119+16];
	ld.shared.u32 	%r125, [%r119+20];
	ld.shared.u32 	%r126, [%r119+24];
	ld.shared.u32 	%r127, [%r119+28];
	ld.shared.u32 	%r128, [%r119+32];
	ld.shared.u32 	%r129, [%r119+36];
	ld.shared.u32 	%r130, [%r119+40];
	ld.shared.u32 	%r131, [%r119+44];
	ld.shared.u32 	%r132, [%r119+48];
	ld.shared.u32 	%r133, [%r119+52];
	ld.shared.u32 	%r134, [%r119+56];
	ld.shared.u32 	%r135, [%r119+60];
	ld.shared.u32 	%r136, [%r119+64];
	ld.shared.u32 	%r137, [%r119+68];
	ld.shared.u32 	%r138, [%r119+72];
	bar.sync 	0;
	setp.ne.s32 	%p22, %r1, 0;
	@%p22 bra 	$L__BB5_69;
	add.s32 	%r451, %r121, %r120;
	add.s32 	%r452, %r122, %r451;
	add.s32 	%r453, %r123, %r452;
	add.s32 	%r454, %r124, %r453;
	add.s32 	%r455, %r125, %r454;
	add.s32 	%r456, %r126, %r455;
	add.s32 	%r457, %r127, %r456;
	add.s32 	%r458, %r128, %r457;
	add.s32 	%r459, %r129, %r458;
	add.s32 	%r460, %r130, %r459;
	add.s32 	%r461, %r131, %r460;
	add.s32 	%r462, %r132, %r461;
	add.s32 	%r463, %r133, %r462;
	add.s32 	%r464, %r134, %r463;
	add.s32 	%r465, %r135, %r464;
	add.s32 	%r466, %r136, %r465;
	add.s32 	%r467, %r137, %r466;
	add.s32 	%r425, %r138, %r467;
	mov.b32 	%r423, 1;
	mov.b32 	%r448, 0;
	mov.b32 	%r450, -1;
	// begin inline asm
	{  .reg .s32 r0;  .reg .pred p;  shfl.sync.up.b32 r0|p, %r425, %r423, %r448, %r450;  @p add.s32 r0, r0, %r425;  mov.s32 %r421, r0;}
	// end inline asm
	mov.b32 	%r429, 2;
	// begin inline asm
	{  .reg .s32 r0;  .reg .pred p;  shfl.sync.up.b32 r0|p, %r421, %r429, %r448, %r450;  @p add.s32 r0, r0, %r421;  mov.s32 %r427, r0;}
	// end inline asm
	mov.b32 	%r435, 4;
	// begin inline asm
	{  .reg .s32 r0;  .reg .pred p;  shfl.sync.up.b32 r0|p, %r427, %r435, %r448, %r450;  @p add.s32 r0, r0, %r427;  mov.s32 %r433, r0;}
	// end inline asm
	mov.b32 	%r441, 8;
	// begin inline asm
	{  .reg .s32 r0;  .reg .pred p;  shfl.sync.up.b32 r0|p, %r433, %r441, %r448, %r450;  @p add.s32 r0, r0, %r433;  mov.s32 %r439, r0;}
	// end inline asm
	mov.b32 	%r447, 16;
	// begin inline asm
	{  .reg .s32 r0;  .reg .pred p;  shfl.sync.up.b32 r0|p, %r439, %r447, %r448, %r450;  @p add.s32 r0, r0, %r439;  mov.s32 %r445, r0;}
	// end inline asm
	setp.ne.s32 	%p65, %r222, 31;
	@%p65 bra 	$L__BB5_68;
	shl.b32 	%r468, %r117, 2;
	mov.u32 	%r469, _ZZN3cub18CUB_300001_SM_10006detail4scan16DeviceScanKernelINS2_10policy_hubIiiimN4cuda3std3__44plusIvEEE10Policy1000EN6thrust24THRUST_300001_SM_1000_NS10device_ptrIiEESF_NS0_13ScanTileStateIiLb1EEES9_NS0_8NullTypeEmiLb0ESI_EEvT0_T1_T2_iT3_T4_T5_E12temp_storage;
	add.s32 	%r470, %r469, %r468;
	st.shared.u32 	[%r470+16], %r445;
$L__BB5_68:
	sub.s32 	%r471, %r445, %r425;
	bar.sync 	0;
	ld.shared.v4.u32 	{%r472, %r473, %r474, %r475}, [_ZZN3cub18CUB_300001_SM_10006detail4scan16DeviceScanKernelINS2_10policy_hubIiiimN4cuda3std3__44plusIvEEE10Policy1000EN6thrust24THRUST_300001_SM_1000_NS10device_ptrIiEESF_NS0_13ScanTileStateIiLb1EEES9_NS0_8NullTypeEmiLb0ESI_EEvT0_T1_T2_iT3_T4_T5_E12temp_storage+16];
	add.s32 	%r476, %r473, %r472;
	setp.eq.s32 	%p66, %r117, 2;
	selp.b32 	%r477, %r476, %r472, %p66;
	add.s32 	%r478, %r476, %r474;
	setp.eq.s32 	%p67, %r117, 3;
	selp.b32 	%r479, %r478, %r477, %p67;
	add.s32 	%r480, %r478, %r475;
	setp.eq.s32 	%p68, %r117, 4;
	selp.b32 	%r481, %r480, %r479, %p68;
	ld.shared.v4.u32 	{%r482, %r483, %r484, %r485}, [_ZZN3cub18CUB_300001_SM_10006detail4scan16DeviceScanKernelINS2_10policy_hubIiiimN4cuda3std3__44plusIvEEE10Policy1000EN6thrust24THRUST_300001_SM_1000_NS10device_ptrIiEESF_NS0_13ScanTileStateIiLb1EEES9_NS0_8NullTypeEmiLb0ESI_EEvT0_T1_T2_iT3_T4_T5_E12temp_storage+32];
	add.s32 	%r486, %r480, %r482;
	setp.eq.s32 	%p69, %r117, 5;
	selp.b32 	%r487, %r486, %r481, %p69;
	add.s32 	%r488, %r486, %r483;
	setp.eq.s32 	%p70, %r117, 6;
	selp.b32 	%r489, %r488, %r487, %p70;
	add.s32 	%r490, %r488, %r484;
	setp.eq.s32 	%p71, %r117, 7;
	selp.b32 	%r491, %r490, %r489, %p71;
	add.s32 	%r492, %r490, %r485;
	setp.eq.s32 	%p72, %r117, 8;
	selp.b32 	%r493, %r492, %r491, %p72;
	ld.shared.v4.u32 	{%r494, %r495, %r496, %r497}, [_ZZN3cub18CUB_300001_SM_10006detail4scan16DeviceScanKernelINS2_10policy_hubIiiimN4cuda3std3__44plusIvEEE10Policy1000EN6thrust24THRUST_300001_SM_1000_NS10device_ptrIiEESF_NS0_13ScanTileStateIiLb1EEES9_NS0_8NullTypeEmiLb0ESI_EEvT0_T1_T2_iT3_T4_T5_E12temp_storage+48];
	add.s32 	%r498, %r492, %r494;
	setp.eq.s32 	%p73, %r117, 9;
	selp.b32 	%r499, %r498, %r493, %p73;
	add.s32 	%r500, %r498, %r495;
	setp.eq.s32 	%p74, %r117, 10;
	selp.b32 	%r501, %r500, %r499, %p74;
	add.s32 	%r502, %r500, %r496;
	setp.eq.s32 	%p75, %r117, 11;
	selp.b32 	%r503, %r502, %r501, %p75;
	add.s32 	%r504, %r502, %r497;
	setp.eq.s32 	%p76, %r117, 12;
	selp.b32 	%r505, %r504, %r503, %p76;
	setp.lt.u32 	%p77, %r73, 32;
	setp.eq.s32 	%p78, %r222, 0;
	selp.b32 	%r506, 0, %r471, %p78;
	add.s32 	%r507, %r505, %r506;
	selp.b32 	%r508, %r471, %r507, %p77;
	setp.eq.s32 	%p79, %r73, 0;
	selp.b32 	%r1008, 0, %r508, %p79;
	bra.uni 	$L__BB5_88;
$L__BB5_69:
	add.s32 	%r256, %r121, %r120;
	add.s32 	%r257, %r122, %r256;
	add.s32 	%r258, %r123, %r257;
	add.s32 	%r259, %r124, %r258;
	add.s32 	%r260, %r125, %r259;
	add.s32 	%r261, %r126, %r260;
	add.s32 	%r262, %r127, %r261;
	add.s32 	%r263, %r128, %r262;
	add.s32 	%r264, %r129, %r263;
	add.s32 	%r265, %r130, %r264;
	add.s32 	%r266, %r131, %r265;
	add.s32 	%r267, %r132, %r266;
	add.s32 	%r268, %r133, %r267;
	add.s32 	%r269, %r134, %r268;
	add.s32 	%r270, %r135, %r269;
	add.s32 	%r271, %r136, %r270;
	add.s32 	%r272, %r137, %r271;
	add.s32 	%r230, %r138, %r272;
	mov.b32 	%r228, 1;
	mov.b32 	%r253, 0;
	mov.b32 	%r255, -1;
	// begin inline asm
	{  .reg .s32 r0;  .reg .pred p;  shfl.sync.up.b32 r0|p, %r230, %r228, %r253, %r255;  @p add.s32 r0, r0, %r230;  mov.s32 %r226, r0;}
	// end inline asm
	mov.b32 	%r234, 2;
	// begin inline asm
	{  .reg .s32 r0;  .reg .pred p;  shfl.sync.up.b32 r0|p, %r226, %r234, %r253, %r255;  @p add.s32 r0, r0, %r226;  mov.s32 %r232, r0;}
	// end inline asm
	mov.b32 	%r240, 4;
	// begin inline asm
	{  .reg .s32 r0;  .reg .pred p;  shfl.sync.up.b32 r0|p, %r232, %r240, %r253, %r255;  @p add.s32 r0, r0, %r232;  mov.s32 %r238, r0;}
	// end inline asm
	mov.b32 	%r246, 8;
	// begin inline asm
	{  .reg .s32 r0;  .reg .pred p;  shfl.sync.up.b32 r0|p, %r238, %r246, %r253, %r255;  @p add.s32 r0, r0, %r238;  mov.s32 %r244, r0;}
	// end inline asm
	mov.b32 	%r252, 16;
	// begin inline asm
	{  .reg .s32 r0;  .reg .pred p;  shfl.sync.up.b32 r0|p, %r244, %r252, %r253, %r255;  @p add.s32 r0, r0, %r244;  mov.s32 %r250, r0;}
	// end inline asm
	setp.ne.s32 	%p23, %r222, 31;
	@%p23 bra 	$L__BB5_71;
	shl.b32 	%r273, %r117, 2;
	mov.u32 	%r274, _ZZN3cub18CUB_300001_SM_10006detail4scan16DeviceScanKernelINS2_10policy_hubIiiimN4cuda3std3__44plusIvEEE10Policy1000EN6thrust24THRUST_300001_SM_1000_NS10device_ptrIiEESF_NS0_13ScanTileStateIiLb1EEES9_NS0_8NullTypeEmiLb0ESI_EEvT0_T1_T2_iT3_T4_T5_E12temp_storage;
	add.s32 	%r275, %r274, %r273;
	st.shared.u32 	[%r275+16], %r250;
$L__BB5_71:
	sub.s32 	%r276, %r250, %r230;
	bar.sync 	0;
	ld.shared.v4.u32 	{%r277, %r278, %r279, %r280}, [_ZZN3cub18CUB_300001_SM_10006detail4scan16DeviceScanKernelINS2_10policy_hubIiiimN4cuda3std3__44plusIvEEE10Policy1000EN6thrust24THRUST_300001_SM_1000_NS10device_ptrIiEESF_NS0_13ScanTileStateIiLb1EEES9_NS0_8NullTypeEmiLb0ESI_EEvT0_T1_T2_iT3_T4_T5_E12temp_storage+16];
	add.s32 	%r281, %r278, %r277;
	setp.eq.s32 	%p24, %r117, 2;
	selp.b32 	%r282, %r281, %r277, %p24;
	add.s32 	%r283, %r281, %r279;
	setp.eq.s32 	%p25, %r117, 3;
	selp.b32 	%r284, %r283, %r282, %p25;
	add.s32 	%r285, %r283, %r280;
	setp.eq.s32 	%p26, %r117, 4;
	selp.b32 	%r286, %r285, %r284, %p26;
	ld.shared.v4.u32 	{%r287, %r288, %r289, %r290}, [_ZZN3cub18CUB_300001_SM_10006detail4scan16DeviceScanKernelINS2_10policy_hubIiiimN4cuda3std3__44plusIvEEE10Policy1000EN6thrust24THRUST_300001_SM_1000_NS10device_ptrIiEESF_NS0_13ScanTileStateIiLb1EEES9_NS0_8NullTypeEmiLb0ESI_EEvT0_T1_T2_iT3_T4_T5_E12temp_storage+32];
	add.s32 	%r291, %r285, %r287;
	setp.eq.s32 	%p27, %r117, 5;
	selp.b32 	%r292, %r291, %r286, %p27;
	add.s32 	%r293, %r291, %r288;
	setp.eq.s32 	%p28, %r117, 6;
	selp.b32 	%r294, %r293, %r292, %p28;
	add.s32 	%r295, %r293, %r289;
	setp.eq.s32 	%p29, %r117, 7;
	selp.b32 	%r296, %r295, %r294, %p29;
	add.s32 	%r297, %r295, %r290;
	setp.eq.s32 	%p30, %r117, 8;
	selp.b32 	%r298, %r297, %r296, %p30;
	ld.shared.v4.u32 	{%r299, %r300, %r301, %r302}, [_ZZN3cub18CUB_300001_SM_10006detail4scan16DeviceScanKernelINS2_10policy_hubIiiimN4cuda3std3__44plusIvEEE10Policy1000EN6thrust24THRUST_300001_SM_1000_NS10device_ptrIiEESF_NS0_13ScanTileStateIiLb1EEES9_NS0_8NullTypeEmiLb0ESI_EEvT0_T1_T2_iT3_T4_T5_E12temp_storage+48];
	add.s32 	%r303, %r297, %r299;
	setp.eq.s32 	%p31, %r117, 9;
	selp.b32 	%r304, %r303, %r298, %p31;
	add.s32 	%r305, %r303, %r300;
	setp.eq.s32 	%p32, %r117, 10;
	selp.b32 	%r306, %r305, %r304, %p32;
	add.s32 	%r307, %r305, %r301;
	setp.eq.s32 	%p33, %r117, 11;
	selp.b32 	%r308, %r307, %r306, %p33;
	add.s32 	%r309, %r307, %r302;
	setp.eq.s32 	%p34, %r117, 12;
	selp.b32 	%r310, %r309, %r308, %p34;
	ld.shared.u32 	%r311, [_ZZN3cub18CUB_300001_SM_10006detail4scan16DeviceScanKernelINS2_10policy_hubIiiimN4cuda3std3__44plusIvEEE10Policy1000EN6thrust24THRUST_300001_SM_1000_NS10device_ptrIiEESF_NS0_13ScanTileStateIiLb1EEES9_NS0_8NullTypeEmiLb0ESI_EEvT0_T1_T2_iT3_T4_T5_E12temp_storage+64];
	add.s32 	%r144, %r309, %r311;
	setp.gt.u32 	%p35, %r73, 31;
	setp.lt.u32 	%p36, %r73, 32;
	setp.eq.s32 	%p37, %r222, 0;
	selp.b32 	%r312, 0, %r276, %p37;
	add.s32 	%r1007, %r310, %r312;
	selp.b32 	%r146, %r276, %r1007, %p36;
	@%p35 bra 	$L__BB5_87;
	setp.ne.s32 	%p38, %r73, 0;
	mul.wide.s32 	%rd22, %r1, 8;
	add.s64 	%rd12, %rd1, %rd22;
	@%p38 bra 	$L__BB5_74;
	st.shared.u32 	[_ZZN3cub18CUB_300001_SM_10006detail4scan16DeviceScanKernelINS2_10policy_hubIiiimN4cuda3std3__44plusIvEEE10Policy1000EN6thrust24THRUST_300001_SM_1000_NS10device_ptrIiEESF_NS0_13ScanTileStateIiLb1EEES9_NS0_8NullTypeEmiLb0ESI_EEvT0_T1_T2_iT3_T4_T5_E12temp_storage+12], %r144;
	add.s64 	%rd23, %rd12, 256;
	mov.b32 	%r313, 100;
	// begin inline asm
	st.relaxed.gpu.v2.u32 [%rd23], {%r313, %r144};
	// end inline asm
$L__BB5_74:
	not.b32 	%r319, %r73;
	add.s32 	%r1003, %r1, %r319;
	mov.b32 	%r315, 550;
	// begin inline asm
	nanosleep.u32 %r315;
	// end inline asm
	mul.wide.s32 	%rd25, %r1003, 8;
	add.s64 	%rd26, %rd1, %rd25;
	add.s64 	%rd24, %rd26, 256;
	// begin inline asm
	ld.relaxed.gpu.v2.u32 {%r1004, %r998}, [%rd24];
	// end inline asm
	mov.b32 	%r999, 478;
$L__BB5_75:
	setp.eq.s32 	%p39, %r1004, 99;
	mov.b32 	%r320, -1;
	vote.sync.any.pred 	%p40, %p39, %r320;
	not.pred 	%p41, %p40;
	@%p41 bra 	$L__BB5_77;
	// begin inline asm
	nanosleep.u32 %r999;
	// end inline asm
	shr.u32 	%r999, %r999, 1;
	// begin inline asm
	ld.relaxed.gpu.v2.u32 {%r1004, %r998}, [%rd24];
	// end inline asm
	bra.uni 	$L__BB5_75;
$L__BB5_77:
	setp.eq.s32 	%p42, %r1004, 101;
	mov.b32 	%r347, -1;
	vote.sync.ballot.b32 	%r349, %p42, %r347;
	// begin inline asm
	mov.u32 %r322, %lanemask_ge;
	// end inline asm
	and.b32  	%r350, %r349, %r322;
	or.b32  	%r351, %r350, -2147483648;
	add.s32 	%r352, %r351, -1;
	not.b32 	%r353, %r351;
	and.b32  	%r354, %r353, %r352;
	popc.b32 	%r326, %r354;
	mov.b32 	%r325, 1;
	// begin inline asm
	shfl.sync.down.b32 %r323, %r998, %r325, %r326, %r347;
	// end inline asm
	setp.lt.s32 	%p44, %r222, %r326;
	selp.b32 	%r355, %r323, 0, %p44;
	add.s32 	%r329, %r355, %r998;
	mov.b32 	%r330, 2;
	// begin inline asm
	shfl.sync.down.b32 %r328, %r329, %r330, %r326, %r347;
	// end inline asm
	add.s32 	%r356, %r222, 2;
	setp.gt.s32 	%p45, %r356, %r326;
	selp.b32 	%r357, 0, %r328, %p45;
	add.s32 	%r334, %r329, %r357;
	mov.b32 	%r335, 4;
	// begin inline asm
	shfl.sync.down.b32 %r333, %r334, %r335, %r326, %r347;
	// end inline asm
	add.s32 	%r358, %r222, 4;
	setp.gt.s32 	%p46, %r358, %r326;
	selp.b32 	%r359, 0, %r333, %p46;
	add.s32 	%r339, %r334, %r359;
	mov.b32 	%r340, 8;
	// begin inline asm
	shfl.sync.down.b32 %r338, %r339, %r340, %r326, %r347;
	// end inline asm
	add.s32 	%r360, %r222, 8;
	setp.gt.s32 	%p47, %r360, %r326;
	selp.b32 	%r361, 0, %r338, %p47;
	add.s32 	%r344, %r339, %r361;
	mov.b32 	%r345, 16;
	// begin inline asm
	shfl.sync.down.b32 %r343, %r344, %r345, %r326, %r347;
	// end inline asm
	add.s32 	%r362, %r222, 16;
	setp.gt.s32 	%p48, %r362, %r326;
	selp.b32 	%r363, 0, %r343, %p48;
	add.s32 	%r1000, %r344, %r363;
	add.s64 	%rd13, %rd1, 256;
	mov.b32 	%r1001, 478;
$L__BB5_78:
	setp.ne.s32 	%p49, %r1004, 101;
	mov.b32 	%r364, -1;
	vote.sync.all.pred 	%p50, %p49, %r364;
	not.pred 	%p51, %p50;
	@%p51 bra 	$L__BB5_83;
	shr.u32 	%r1001, %r1001, 1;
	mul.wide.s32 	%rd29, %r1003, 8;
	add.s64 	%rd30, %rd13, %rd29;
	add.s64 	%rd28, %rd30, -256;
	// begin inline asm
	ld.relaxed.gpu.v2.u32 {%r1004, %r1005}, [%rd28];
	// end inline asm
	mov.u32 	%r1006, %r1001;
$L__BB5_80:
	setp.eq.s32 	%p55, %r1004, 99;
	mov.b32 	%r372, -1;
	vote.sync.any.pred 	%p56, %p55, %r372;
	not.pred 	%p57, %p56;
	@%p57 bra 	$L__BB5_82;
	// begin inline asm
	nanosleep.u32 %r1006;
	// end inline asm
	shr.u32 	%r1006, %r1006, 1;
	// begin inline asm
	ld.relaxed.gpu.v2.u32 {%r1004, %r1005}, [%rd28];
	// end inline asm
	bra.uni 	$L__BB5_80;
$L__BB5_82:
	setp.eq.s32 	%p58, %r1004, 101;
	mov.b32 	%r398, -1;
	vote.sync.ballot.b32 	%r399, %p58, %r398;
	and.b32  	%r400, %r399, %r322;
	or.b32  	%r401, %r400, -2147483648;
	add.s32 	%r402, %r401, -1;
	not.b32 	%r403, %r401;
	and.b32  	%r404, %r403, %r402;
	popc.b32 	%r377, %r404;
	mov.b32 	%r376, 1;
	// begin inline asm
	shfl.sync.down.b32 %r374, %r1005, %r376, %r377, %r398;
	// end inline asm
	setp.lt.s32 	%p60, %r222, %r377;
	selp.b32 	%r405, %r374, 0, %p60;
	add.s32 	%r380, %r405, %r1005;
	mov.b32 	%r381, 2;
	// begin inline asm
	shfl.sync.down.b32 %r379, %r380, %r381, %r377, %r398;
	// end inline asm
	add.s32 	%r406, %r222, 2;
	setp.gt.s32 	%p61, %r406, %r377;
	selp.b32 	%r407, 0, %r379, %p61;
	add.s32 	%r385, %r380, %r407;
	mov.b32 	%r386, 4;
	// begin inline asm
	shfl.sync.down.b32 %r384, %r385, %r386, %r377, %r398;
	// end inline asm
	add.s32 	%r408, %r222, 4;
	setp.gt.s32 	%p62, %r408, %r377;
	selp.b32 	%r409, 0, %r384, %p62;
	add.s32 	%r390, %r385, %r409;
	mov.b32 	%r391, 8;
	// begin inline asm
	shfl.sync.down.b32 %r389, %r390, %r391, %r377, %r398;
	// end inline asm
	add.s32 	%r410, %r222, 8;
	setp.gt.s32 	%p63, %r410, %r377;
	selp.b32 	%r411, 0, %r389, %p63;
	add.s32 	%r395, %r390, %r411;
	mov.b32 	%r396, 16;
	// begin inline asm
	shfl.sync.down.b32 %r394, %r395, %r396, %r377, %r398;
	// end inline asm
	add.s32 	%r412, %r222, 16;
	setp.gt.s32 	%p64, %r412, %r377;
	selp.b32 	%r413, 0, %r394, %p64;
	add.s32 	%r414, %r413, %r1000;
	add.s32 	%r1000, %r414, %r395;
	add.s32 	%r1003, %r1003, -32;
	bra.uni 	$L__BB5_78;
$L__BB5_83:
	@%p38 bra 	$L__BB5_85;
	add.s32 	%r367, %r1000, %r144;
	add.s64 	%rd27, %rd12, 256;
	mov.b32 	%r366, 101;
	// begin inline asm
	st.relaxed.gpu.v2.u32 [%rd27], {%r366, %r367};
	// end inline asm
	st.shared.u32 	[_ZZN3cub18CUB_300001_SM_10006detail4scan16DeviceScanKernelINS2_10policy_hubIiiimN4cuda3std3__44plusIvEEE10Policy1000EN6thrust24THRUST_300001_SM_1000_NS10device_ptrIiEESF_NS0_13ScanTileStateIiLb1EEES9_NS0_8NullTypeEmiLb0ESI_EEvT0_T1_T2_iT3_T4_T5_E12temp_storage+4], %r1000;
	st.shared.u32 	[_ZZN3cub18CUB_300001_SM_10006detail4scan16DeviceScanKernelINS2_10policy_hubIiiimN4cuda3std3__44plusIvEEE10Policy1000EN6thrust24THRUST_300001_SM_1000_NS10device_ptrIiEESF_NS0_13ScanTileStateIiLb1EEES9_NS0_8NullTypeEmiLb0ESI_EEvT0_T1_T2_iT3_T4_T5_E12temp_storage+8], %r367;
$L__BB5_85:
	setp.ne.s32 	%p53, %r222, 0;
	mov.u32 	%r1007, %r146;
	@%p53 bra 	$L__BB5_87;
	st.shared.u32 	[_ZZN3cub18CUB_300001_SM_10006detail4scan16DeviceScanKernelINS2_10policy_hubIiiimN4cuda3std3__44plusIvEEE10Policy1000EN6thrust24THRUST_300001_SM_1000_NS10device_ptrIiEESF_NS0_13ScanTileStateIiLb1EEES9_NS0_8NullTypeEmiLb0ESI_EEvT0_T1_T2_iT3_T4_T5_E12temp_storage+84], %r1000;
	mov.u32 	%r1007, %r1000;
$L__BB5_87:
	bar.sync 	0;
	setp.eq.s32 	%p54, %r73, 0;
	ld.shared.u32 	%r368, [_ZZN3cub18CUB_300001_SM_10006detail4scan16DeviceScanKernelINS2_10policy_hubIiiimN4cuda3std3__44plusIvEEE10Policy1000EN6thrust24THRUST_300001_SM_1000_NS10device_ptrIiEESF_NS0_13ScanTileStateIiLb1EEES9_NS0_8NullTypeEmiLb0ESI_EEvT0_T1_T2_iT3_T4_T5_E12temp_storage+84];
	selp.b32 	%r369, 0, %r368, %p54;
	add.s32 	%r1008, %r369, %r1007;
$L__BB5_88:
	add.s32 	%r509, %r1008, %r120;
	add.s32 	%r510, %r121, %r509;
	add.s32 	%r511, %r122, %r510;
	add.s32 	%r512, %r123, %r511;
	add.s32 	%r513, %r124, %r512;
	add.s32 	%r514, %r125, %r513;
	add.s32 	%r515, %r126, %r514;
	add.s32 	%r516, %r127, %r515;
	add.s32 	%r517, %r128, %r516;
	add.s32 	%r518, %r129, %r517;
	add.s32 	%r519, %r130, %r518;
	add.s32 	%r520, %r131, %r519;
	add.s32 	%r521, %r132, %r520;
	add.s32 	%r522, %r133, %r521;
	add.s32 	%r523, %r134, %r522;
	add.s32 	%r524, %r135, %r523;
	add.s32 	%r525, %r136, %r524;
	add.s32 	%r526, %r137, %r525;
	add.s32 	%r527, %r138, %r526;
	bar.sync 	0;
	st.shared.u32 	[%r119], %r509;
	st.shared.u32 	[%r119+4], %r510;
	st.shared.u32 	[%r119+8], %r511;
	st.shared.u32 	[%r119+12], %r512;
	st.shared.u32 	[%r119+16], %r513;
	st.shared.u32 	[%r119+20], %r514;
	st.shared.u32 	[%r119+24], %r515;
	st.shared.u32 	[%r119+28], %r516;
	st.shared.u32 	[%r119+32], %r517;
	st.shared.u32 	[%r119+36], %r518;
	st.shared.u32 	[%r119+40], %r519;
	st.shared.u32 	[%r119+44], %r520;
	st.shared.u32 	[%r119+48], %r521;
	st.shared.u32 	[%r119+52], %r522;
	st.shared.u32 	[%r119+56], %r523;
	st.shared.u32 	[%r119+60], %r524;
	st.shared.u32 	[%r119+64], %r525;
	st.shared.u32 	[%r119+68], %r526;
	st.shared.u32 	[%r119+72], %r527;
	bar.warp.sync 	-1;
	ld.shared.u32 	%r180, [%r118];
	ld.shared.u32 	%r181, [%r118+128];
	ld.shared.u32 	%r182, [%r118+256];
	ld.shared.u32 	%r183, [%r118+384];
	ld.shared.u32 	%r184, [%r118+512];
	ld.shared.u32 	%r185, [%r118+640];
	ld.shared.u32 	%r186, [%r118+768];
	ld.shared.u32 	%r187, [%r118+896];
	ld.shared.u32 	%r188, [%r118+1024];
	ld.shared.u32 	%r189, [%r118+1152];
	ld.shared.u32 	%r190, [%r118+1280];
	ld.shared.u32 	%r191, [%r118+1408];
	ld.shared.u32 	%r192, [%r118+1536];
	ld.shared.u32 	%r193, [%r118+1664];
	ld.shared.u32 	%r194, [%r118+1792];
	ld.shared.u32 	%r195, [%r118+1920];
	ld.shared.u32 	%r196, [%r118+2048];
	ld.shared.u32 	%r197, [%r118+2176];
	ld.shared.u32 	%r198, [%r118+2304];
	setp.ne.s32 	%p80, %r73, 0;
	@%p80 bra 	$L__BB5_90;
	st.volatile.shared.u32 	[_ZZN3cub18CUB_300001_SM_10006detail4scan16DeviceScanKernelINS2_10policy_hubIiiimN4cuda3std3__44plusIvEEE10Policy1000EN6thrust24THRUST_300001_SM_1000_NS10device_ptrIiEESF_NS0_13ScanTileStateIiLb1EEES9_NS0_8NullTypeEmiLb0ESI_EEvT0_T1_T2_iT3_T4_T5_E12temp_storage+31616], %r72;
$L__BB5_90:
	bar.sync 	0;
	ld.volatile.shared.u32 	%r199, [_ZZN3cub18CUB_300001_SM_10006detail4scan16DeviceScanKernelINS2_10policy_hubIiiimN4cuda3std3__44plusIvEEE10Policy1000EN6thrust24THRUST_300001_SM_1000_NS10device_ptrIiEESF_NS0_13ScanTileStateIiLb1EEES9_NS0_8NullTypeEmiLb0ESI_EEvT0_T1_T2_iT3_T4_T5_E12temp_storage+31616];
	cvt.u64.u32 	%rd35, %r75;
	add.s64 	%rd36, %rd4, %rd35;
	setp.ge.s32 	%p81, %r75, %r199;
	shl.b64 	%rd37, %rd36, 2;
	add.s64 	%rd15, %rd3, %rd37;
	@%p81 bra 	$L__BB5_92;
	st.global.u32 	[%rd15], %r180;
$L__BB5_92:
	mov.u32 	%r528, %tid.x;
	and.b32  	%r529, %r528, 992;
	mul.lo.s32 	%r530, %r529, 19;
	and.b32  	%r531, %r528, 31;
	or.b32  	%r532, %r530, %r531;
	add.s32 	%r533, %r532, 32;
	setp.ge.s32 	%p82, %r533, %r199;
	@%p82 bra 	$L__BB5_94;
	st.global.u32 	[%rd15+128], %r181;
$L__BB5_94:
	add.s32 	%r539, %r532, 64;
	setp.ge.s32 	%p83, %r539, %r199;
	@%p83 bra 	$L__BB5_96;
	st.global.u32 	[%rd15+256], %r182;
$L__BB5_96:
	add.s32 	%r545, %r532, 96;
	setp.ge.s32 	%p84, %r545, %r199;
	@%p84 bra 	$L__BB5_98;
	st.global.u32 	[%rd15+384], %r183;
$L__BB5_98:
	add.s32 	%r551, %r532, 128;
	setp.ge.s32 	%p85, %r551, %r199;
	@%p85 bra 	$L__BB5_100;
	st.global.u32 	[%rd15+512], %r184;
$L__BB5_100:
	add.s32 	%r557, %r532, 160;
	setp.ge.s32 	%p86, %r557, %r199;
	@%p86 bra 	$L__BB5_102;
	st.global.u32 	[%rd15+640], %r185;
$L__BB5_102:
	add.s32 	%r563, %r532, 192;
	setp.ge.s32 	%p87, %r563, %r199;
	@%p87 bra 	$L__BB5_104;
	st.global.u32 	[%rd15+768], %r186;
$L__BB5_104:
	add.s32 	%r569, %r532, 224;
	setp.ge.s32 	%p88, %r569, %r199;
	@%p88 bra 	$L__BB5_106;
	st.global.u32 	[%rd15+896], %r187;
$L__BB5_106:
	setp.ge.s32 	%p89, %r92, %r199;
	@%p89 bra 	$L__BB5_108;
	st.global.u32 	[%rd15+1024], %r188;
$L__BB5_108:
	add.s32 	%r575, %r532, 288;
	setp.ge.s32 	%p90, %r575, %r199;
	@%p90 bra 	$L__BB5_110;
	st.global.u32 	[%rd15+1152], %r189;
$L__BB5_110:
	add.s32 	%r581, %r532, 320;
	setp.ge.s32 	%p91, %r581, %r199;
	@%p91 bra 	$L__BB5_112;
	st.global.u32 	[%rd15+1280], %r190;
$L__BB5_112:
	add.s32 	%r587, %r532, 352;
	setp.ge.s32 	%p92, %r587, %r199;
	@%p92 bra 	$L__BB5_114;
	st.global.u32 	[%rd15+1408], %r191;
$L__BB5_114:
	add.s32 	%r593, %r532, 384;
	setp.ge.s32 	%p93, %r593, %r199;
	@%p93 bra 	$L__BB5_116;
	st.global.u32 	[%rd15+1536], %r192;
$L__BB5_116:
	add.s32 	%r599, %r532, 416;
	setp.ge.s32 	%p94, %r599, %r199;
	@%p94 bra 	$L__BB5_118;
	st.global.u32 	[%rd15+1664], %r193;
$L__BB5_118:
	add.s32 	%r605, %r532, 448;
	setp.ge.s32 	%p95, %r605, %r199;
	@%p95 bra 	$L__BB5_120;
	st.global.u32 	[%rd15+1792], %r194;
$L__BB5_120:
	add.s32 	%r611, %r532, 480;
	setp.ge.s32 	%p96, %r611, %r199;
	@%p96 bra 	$L__BB5_122;
	st.global.u32 	[%rd15+1920], %r195;
$L__BB5_122:
	add.s32 	%r617, %r532, 512;
	setp.ge.s32 	%p97, %r617, %r199;
	@%p97 bra 	$L__BB5_124;
	st.global.u32 	[%rd15+2048], %r196;
$L__BB5_124:
	add.s32 	%r623, %r532, 544;
	setp.ge.s32 	%p98, %r623, %r199;
	@%p98 bra 	$L__BB5_126;
	st.global.u32 	[%rd15+2176], %r197;
$L__BB5_126:
	setp.ge.s32 	%p99, %r113, %r199;
	@%p99 bra 	$L__BB5_128;
	st.global.u32 	[%rd15+2304], %r198;
$L__BB5_128:
	ret;

}


// ===== COMPILED SASS (sm_100) =====

	.target	sm_100

	.elftype	@"ET_EXEC"


//--------------------- .note.nv.tkinfo           --------------------------
	.section	.note.nv.tkinfo,"",@"SHT_NOTE"
	.sectionflags	@"SHF_NOTE_NV_TKINFO"
	.tkinfo
        /*0018*/ 	.word	0x00000002
        /*0030*/ 	.string	""
        /*0030*/ 	.string	"ptxas"
        /*0030*/ 	.string	"Cuda compilation tools, release 13.0, V13.0.88"
        /*0030*/ 	.string	"Build cuda_13.0.r13.0/compiler.36424714_0"
        /*0030*/ 	.string	"-arch sm_100 -m 64 "



//--------------------- .note.nv.cuinfo           --------------------------
	.section	.note.nv.cuinfo,"",@"SHT_NOTE"
	.sectionflags	@"SHF_NOTE_NV_CUINFO"
        /*0018*/ 	.short	0x0002
        /*001a*/ 	.short	0x0064
        /*001c*/ 	.short	0x0082
	.zero		2


//--------------------- .nv.info                  --------------------------
	.section	.nv.info,"",@"SHT_CUDA_INFO"
	.align	4


	//----- nvinfo : EIATTR_REGCOUNT
	.align		4
        /*0000*/ 	.byte	0x04, 0x2f
        /*0002*/ 	.short	(.L_47 - .L_46)
	.align		4
.L_46:
        /*0004*/ 	.word	index@(_Z4initPi)
        /*0008*/ 	.word	0x0000000a


	//----- nvinfo : EIATTR_FRAME_SIZE
	.align		4
.L_47:
        /*000c*/ 	.byte	0x04, 0x11
        /*000e*/ 	.short	(.L_49 - .L_48)
	.align		4
.L_48:
        /*0010*/ 	.word	index@(_Z4initPi)
        /*0014*/ 	.word	0x00000000


	//----- nvinfo : EIATTR_REGCOUNT
	.align		4
.L_49:
        /*0018*/ 	.byte	0x04, 0x2f
        /*001a*/ 	.short	(.L_51 - .L_50)
	.align		4
.L_50:
        /*001c*/ 	.word	index@(_Z5printPi)
        /*0020*/ 	.word	0x00000018


	//----- nvinfo : EIATTR_FRAME_SIZE
	.align		4
.L_51:
        /*0024*/ 	.byte	0x04, 0x11
        /*0026*/ 	.short	(.L_53 - .L_52)
	.align		4
.L_52:
        /*0028*/ 	.word	index@(_Z5printPi)
        /*002c*/ 	.word	0x00000008


	//----- nvinfo : EIATTR_REGCOUNT
	.align		4
.L_53:
        /*0030*/ 	.byte	0x04, 0x2f
        /*0032*/ 	.short	(.L_55 - .L_54)
	.align		4
.L_54:
        /*0034*/ 	.word	index@(_ZN3cub18CUB_300001_SM_10006detail11EmptyKernelIvEEvv)
        /*0038*/ 	.word	0x00000004


	//----- nvinfo : EIATTR_FRAME_SIZE
	.align		4
.L_55:
        /*003c*/ 	.byte	0x04, 0x11
        /*003e*/ 	.short	(.L_57 - .L_56)
	.align		4
.L_56:
        /*0040*/ 	.word	index@(_ZN3cub18CUB_300001_SM_10006detail11EmptyKernelIvEEvv)
        /*0044*/ 	.word	0x00000000


	//----- nvinfo : EIATTR_REGCOUNT
	.align		4
.L_57:
        /*0048*/ 	.byte	0x04, 0x2f
        /*004a*/ 	.short	(.L_59 - .L_58)
	.align		4
.L_58:
        /*004c*/ 	.word	index@(_ZN3cub18CUB_300001_SM_10006detail4scan20DeviceScanInitKernelINS0_13ScanTileStateIiLb1EEEEEvT_i)
        /*0050*/ 	.word	0x00000008


	//----- nvinfo : EIATTR_FRAME_SIZE
	.align		4
.L_59:
        /*0054*/ 	.byte	0x04, 0x11
        /*0056*/ 	.short	(.L_61 - .L_60)
	.align		4
.L_60:
        /*0058*/ 	.word	index@(_ZN3cub18CUB_300001_SM_10006detail4scan20DeviceScanInitKernelINS0_13ScanTileStateIiLb1EEEEEvT_i)
        /*005c*/ 	.word	0x00000000


	//----- nvinfo : EIATTR_REGCOUNT
	.align		4
.L_61:
        /*0060*/ 	.byte	0x04, 0x2f
        /*0062*/ 	.short	(.L_63 - .L_62)
	.align		4
.L_62:
        /*0064*/ 	.word	index@(_ZN3cub18CUB_300001_SM_10006detail4scan16DeviceScanKernelINS2_10policy_hubIiiijN4cuda3std3__44plusIvEEE10Policy1000EN6thrust24THRUST_300001_SM_1000_NS10device_ptrIiEESF_NS0_13ScanTileStateIiLb1EEES9_NS0_8NullTypeEjiLb0ESI_EEvT0_T1_T2_iT3_T4_T5_)
        /*0068*/ 	.word	0x00000038


	//----- nvinfo : EIATTR_FRAME_SIZE
	.align		4
.L_63:
        /*006c*/ 	.byte	0x04, 0x11
        /*006e*/ 	.short	(.L_65 - .L_64)
	.align		4
.L_64:
        /*0070*/ 	.word	index@(_ZN3cub18CUB_300001_SM_10006detail4scan16DeviceScanKernelINS2_10policy_hubIiiijN4cuda3std3__44plusIvEEE10Policy1000EN6thrust24THRUST_300001_SM_1000_NS10device_ptrIiEESF_NS0_13ScanTileStateIiLb1EEES9_NS0_8NullTypeEjiLb0ESI_EEvT0_T1_T2_iT3_T4_T5_)
        /*0074*/ 	.word	0x00000000


	//----- nvinfo : EIATTR_REGCOUNT
	.align		4
.L_65:
        /*0078*/ 	.byte	0x04, 0x2f
        /*007a*/ 	.short	(.L_67 - .L_66)
	.align		4
.L_66:
        /*007c*/ 	.word	index@(_ZN3cub18CUB_300001_SM_10006detail4scan16DeviceScanKernelINS2_10policy_hubIiiimN4cuda3std3__44plusIvEEE10Policy1000EN6thrust24THRUST_300001_SM_1000_NS10device_ptrIiEESF_NS0_13ScanTileStateIiLb1EEES9_NS0_8NullTypeEmiLb0ESI_EEvT0_T1_T2_iT3_T4_T5_)
        /*0080*/ 	.word	0x00000030


	//----- nvinfo : EIATTR_FRAME_SIZE
	.align		4
.L_67:
        /*0084*/ 	.byte	0x04, 0x11
        /*0086*/ 	.short	(.L_69 - .L_68)
	.align		4
.L_68:
        /*0088*/ 	.word	index@(_ZN3cub18CUB_300001_SM_10006detail4scan16DeviceScanKernelINS2_10policy_hubIiiimN4cuda3std3__44plusIvEEE10Policy1000EN6thrust24THRUST_300001_SM_1000_NS10device_ptrIiEESF_NS0_13ScanTileStateIiLb1EEES9_NS0_8NullTypeEmiLb0ESI_EEvT0_T1_T2_iT3_T4_T5_)
        /*008c*/ 	.word	0x00000000


	//----- nvinfo : EIATTR_MIN_STACK_SIZE
	.align		4
.L_69:
        /*0090*/ 	.byte	0x04, 0x12
        /*0092*/ 	.short	(.L_71 - .L_70)
	.align		4
.L_70:
        /*0094*/ 	.word	index@(_ZN3cub18CUB_300001_SM_10006detail4scan16DeviceScanKernelINS2_10policy_hubIiiimN4cuda3std3__44plusIvEEE10Policy1000EN6thrust24THRUST_300001_SM_1000_NS10device_ptrIiEESF_NS0_13ScanTileStateIiLb1EEES9_NS0_8NullTypeEmiLb0ESI_EEvT0_T1_T2_iT3_T4_T5_)
        /*0098*/ 	.word	0x00000000


	//----- nvinfo : EIATTR_MIN_STACK_SIZE
	.align		4
.L_71:
        /*009c*/ 	.byte	0x04, 0x12
        /*009e*/ 	.short	(.L_73 - .L_72)
	.align		4
.L_72:
        /*00a0*/ 	.word	index@(_ZN3cub18CUB_300001_SM_10006detail4scan16DeviceScanKernelINS2_10policy_hubIiiijN4cuda3std3__44plusIvEEE10Policy1000EN6thrust24THRUST_300001_SM_1000_NS10device_ptrIiEESF_NS0_13ScanTileStateIiLb1EEES9_NS0_8NullTypeEjiLb0ESI_EEvT0_T1_T2_iT3_T4_T5_)
        /*00a4*/ 	.word	0x00000000


	//----- nvinfo : EIATTR_MIN_STACK_SIZE
	.align		4
.L_73:
        /*00a8*/ 	.byte	0x04, 0x12
        /*00aa*/ 	.short	(.L_75 - .L_74)
	.align		4
.L_74:
        /*00ac*/ 	.word	index@(_ZN3cub18CUB_300001_SM_10006detail4scan20DeviceScanInitKernelINS0_13ScanTileStateIiLb1EEEEEvT_i)
        /*00b0*/ 	.word	0x00000000


	//----- nvinfo : EIATTR_MIN_STACK_SIZE
	.align		4
.L_75:
        /*00b4*/ 	.byte	0x04, 0x12
        /*00b6*/ 	.short	(.L_77 - .L_76)
	.align		4
.L_76:
        /*00b8*/ 	.word	index@(_ZN3cub18CUB_300001_SM_10006detail11EmptyKernelIvEEvv)
        /*00bc*/ 	.word	0x00000000


	//----- nvinfo : EIATTR_MIN_STACK_SIZE
	.align		4
.L_77:
        /*00c0*/ 	.byte	0x04, 0x12
        /*00c2*/ 	.short	(.L_79 - .L_78)
	.align		4
.L_78:
        /*00c4*/ 	.word	index@(_Z5printPi)
        /*00c8*/ 	.word	0x00000008


	//----- nvinfo : EIATTR_MIN_STACK_SIZE
	.align		4
.L_79:
        /*00cc*/ 	.byte	0x04, 0x12
        /*00ce*/ 	.short	(.L_81 - .L_80)
	.align		4
.L_80:
        /*00d0*/ 	.word	index@(_Z4initPi)
        /*00d4*/ 	.word	0x00000000
.L_81:


//--------------------- .nv.compat                --------------------------
	.section	.nv.compat,"",@"SHT_CUDA_COMPAT_INFO"
	.align	4
        /*0000*/ 	.byte	0x02, 0x09, 0x00, 0x00, 0x02, 0x02, 0x01, 0x00, 0x02, 0x05, 0x05, 0x00, 0x03, 0x07, 0x01, 0x01
        /*0010*/ 	.byte	0x02, 0x03, 0x00, 0x00, 0x02, 0x06, 0x01, 0x00, 0x04, 0x0b, 0x08, 0x00, 0x09, 0x00, 0x00, 0x00
        /*0020*/ 	.byte	0x00, 0x00, 0x00, 0x00


//--------------------- .nv.info._ZN3cub18CUB_300001_SM_10006detail4scan16DeviceScanKernelINS2_10policy_hubIiiimN4cuda3std3__44plusIvEEE10Policy1000EN6thrust24THRUST_300001_SM_1000_NS10device_ptrIiEESF_NS0_13ScanTileStateIiLb1EEES9_NS0_8NullTypeEmiLb0ESI_EEvT0_T1_T2_iT3_T4_T5_ --------------------------
	.section	.nv.info._ZN3cub18CUB_300001_SM_10006detail4scan16DeviceScanKernelINS2_10policy_hubIiiimN4cuda3std3__44plusIvEEE10Policy1000EN6thrust24THRUST_300001_SM_1000_NS10device_ptrIiEESF_NS0_13ScanTileStateIiLb1EEES9_NS0_8NullTypeEmiLb0ESI_EEvT0_T1_T2_iT3_T4_T5_,"",@"SHT_CUDA_INFO"
	.sectionflags	@""
	.align	4


	//----- nvinfo : EIATTR_CUDA_API_VERSION
	.align		4
        /*0000*/ 	.byte	0x04, 0x37
        /*0002*/ 	.short	(.L_83 - .L_82)
.L_82:
        /*0004*/ 	.word	0x00000082


	//----- nvinfo : EIATTR_KPARAM_INFO
	.align		4
.L_83:
        /*0008*/ 	.byte	0x04, 0x17
        /*000a*/ 	.short	(.L_85 - .L_84)
.L_84:
        /*000c*/ 	.word	0x00000000
        /*0010*/ 	.short	0x0006
        /*0012*/ 	.short	0x0020
        /*0014*/ 	.byte	0x00, 0xf0, 0x21, 0x00


	//----- nvinfo : EIATTR_KPARAM_INFO
	.align		4
.L_85:
        /*0018*/ 	.byte	0x04, 0x17
        /*001a*/ 	.short	(.L_87 - .L_86)
.L_86:
        /*001c*/ 	.word	0x00000000
        /*0020*/ 	.short	0x0005
        /*0022*/ 	.short	0x001d
        /*0024*/ 	.byte	0x00, 0xf0, 0x05, 0x00


	//----- nvinfo : EIATTR_KPARAM_INFO
	.align		4
.L_87:
        /*0028*/ 	.byte	0x04, 0x17
        /*002a*/ 	.short	(.L_89 - .L_88)
.L_88:
        /*002c*/ 	.word	0x00000000
        /*0030*/ 	.short	0x0004
        /*0032*/ 	.short	0x001c
        /*0034*/ 	.byte	0x00, 0xf0, 0x05, 0x00


	//----- nvinfo : EIATTR_KPARAM_INFO
	.align		4
.L_89:
        /*0038*/ 	.byte	0x04, 0x17
        /*003a*/ 	.short	(.L_91 - .L_90)
.L_90:
        /*003c*/ 	.word	0x00000000
        /*0040*/ 	.short	0x0003
        /*0042*/ 	.short	0x0018
        /*0044*/ 	.byte	0x00, 0xf0, 0x11, 0x00


	//----- nvinfo : EIATTR_KPARAM_INFO
	.align		4
.L_91:
        /*0048*/ 	.byte	0x04, 0x17
        /*004a*/ 	.short	(.L_93 - .L_92)
.L_92:
        /*004c*/ 	.word	0x00000000
        /*0050*/ 	.short	0x0002
        /*0052*/ 	.short	0x0010
        /*0054*/ 	.byte	0x00, 0xf0, 0x21, 0x00


	//----- nvinfo : EIATTR_KPARAM_INFO
	.align		4
.L_93:
        /*0058*/ 	.byte	0x04, 0x17
        /*005a*/ 	.short	(.L_95 - .L_94)
.L_94:
        /*005c*/ 	.word	0x00000000
        /*0060*/ 	.short	0x0001
        /*0062*/ 	.short	0x0008
        /*0064*/ 	.byte	0x00, 0xf0, 0x21, 0x00


	//----- nvinfo : EIATTR_KPARAM_INFO
	.align		4
.L_95:
        /*0068*/ 	.byte	0x04, 0x17
        /*006a*/ 	.short	(.L_97 - .L_96)
.L_96:
        /*006c*/ 	.word	0x00000000
        /*0070*/ 	.short	0x0000
        /*0072*/ 	.short	0x0000
        /*0074*/ 	.byte	0x00, 0xf0, 0x21, 0x00


	//----- nvinfo : EIATTR_SPARSE_MMA_MASK
	.align		4
.L_97:
        /*0078*/ 	.byte	0x03, 0x50
        /*007a*/ 	.short	0x0000


	//----- nvinfo : EIATTR_MAXREG_COUNT
	.align		4
        /*007c*/ 	.byte	0x03, 0x1b
        /*007e*/ 	.short	0x0080


	//----- nvinfo : EIATTR_NUM_BARRIERS
	.align		4
        /*0080*/ 	.byte	0x02, 0x4c
        /*0082*/ 	.byte	0x01
	.zero		1


	//----- nvinfo : EIATTR_MERCURY_ISA_VERSION
	.align		4
        /*0084*/ 	.byte	0x03, 0x5f
        /*0086*/ 	.short	0x0101


	//----- nvinfo : EIATTR_COOP_GROUP_MASK_REGIDS
	.align		4
        /*0088*/ 	.byte	0x04, 0x29
        /*008a*/ 	.short	(.L_99 - .L_98)


	//   ....[0]....
.L_98:
        /*008c*/ 	.word	0xffffffff


	//   ....[1]....
        /*0090*/ 	.word	0xffffffff


	//   ....[2]....
        /*0094*/ 	.word	0xffffffff


	//   ....[3]....
        /*0098*/ 	.word	0xffffffff


	//   ....[4]....
        /*009c*/ 	.word	0xffffffff


	//   ....[5]....
        /*00a0*/ 	.word	0xffffffff


	//   ....[6]....
        /*00a4*/ 	.word	0xffffffff


	//   ....[7]....
        /*00a8*/ 	.word	0xffffffff


	//   ....[8]....
        /*00ac*/ 	.word	0xffffffff


	//   ....[9]....
        /*00b0*/ 	.word	0xffffffff


	//   ....[10]....
        /*00b4*/ 	.word	0xffffffff


	//   ....[11]....
        /*00b8*/ 	.word	0xffffffff


	//   ....[12]....
        /*00bc*/ 	.word	0xffffffff


	//   ....[13]....
        /*00c0*/ 	.word	0xffffffff


	//   ....[14]....
        /*00c4*/ 	.word	0xffffffff


	//   ....[15]....
        /*00c8*/ 	.word	0xffffffff


	//   ....[16]....
        /*00cc*/ 	.word	0xffffffff


	//   ....[17]....
        /*00d0*/ 	.word	0xffffffff


	//   ....[18]....
        /*00d4*/ 	.word	0xffffffff


	//   ....[19]....
        /*00d8*/ 	.word	0xffffffff


	//   ....[20]....
        /*00dc*/ 	.word	0xffffffff


	//   ....[21]....
        /*00e0*/ 	.word	0xffffffff


	//   ....[22]....
        /*00e4*/ 	.word	0xffffffff


	//   ....[23]....
        /*00e8*/ 	.word	0xffffffff


	//   ....[24]....
        /*00ec*/ 	.word	0xffffffff


	//   ....[25]....
        /*00f0*/ 	.word	0xffffffff


	//   ....[26]....
        /*00f4*/ 	.word	0xffffffff


	//   ....[27]....
        /*00f8*/ 	.word	0xffffffff


	//   ....[28]....
        /*00fc*/ 	.word	0xffffffff


	//   ....[29]....
        /*0100*/ 	.word	0xffffffff


	//   ....[30]....
        /*0104*/ 	.word	0xffffffff


	//   ....[31]....
        /*0108*/ 	.word	0xffffffff


	//   ....[32]....
        /*010c*/ 	.word	0xffffffff


	//   ....[33]....
        /*0110*/ 	.word	0xffffffff


	//   ....[34]....
        /*0114*/ 	.word	0xffffffff


	//   ....[35]....
        /*0118*/ 	.word	0xffffffff


	//   ....[36]....
        /*011c*/ 	.word	0xffffffff


	//   ....[37]....
        /*0120*/ 	.word	0xffffffff


	//   ....[38]....
        /*0124*/ 	.word	0xffffffff


	//   ....[39]....
        /*0128*/ 	.word	0xffffffff


	//   ....[40]....
        /*012c*/ 	.word	0xffffffff


	//   ....[41]....
        /*0130*/ 	.word	0xffffffff


	//   ....[42]....
        /*0134*/ 	.word	0xffffffff


	//   ....[43]....
        /*0138*/ 	.word	0xffffffff


	//   ....[44]....
        /*013c*/ 	.word	0xffffffff


	//   ....[45]....
        /*0140*/ 	.word	0xffffffff


	//   ....[46]....
        /*0144*/ 	.word	0xffffffff


	//   ....[47]....
        /*0148*/ 	.word	0xffffffff


	//   ....[48]....
        /*014c*/ 	.word	0xffffffff


	//   ....[49]....
        /*0150*/ 	.word	0xffffffff


	//   ....[50]....
        /*0154*/ 	.word	0xffffffff


	//   ....[51]....
        /*0158*/ 	.word	0xffffffff


	//   ....[52]....
        /*015c*/ 	.word	0xffffffff


	//   ....[53]....
        /*0160*/ 	.word	0xffffffff


	//   ....[54]....
        /*0164*/ 	.word	0xffffffff


	//   ....[55]....
        /*0168*/ 	.word	0xffffffff


	//   ....[56]....
        /*016c*/ 	.word	0xffffffff


	//   ....[57]....
        /*0170*/ 	.word	0xffffffff


	//   ....[58]....
        /*0174*/ 	.word	0xffffffff


	//   ....[59]....
        /*0178*/ 	.word	0xffffffff


	//   ....[60]....
        /*017c*/ 	.word	0x05000008


	//   ....[61]....
        /*0180*/ 	.word	0x05000008


	//   ....[62]....
        /*0184*/ 	.word	0x05000008


	//   ....[63]....
        /*0188*/ 	.word	0x05000008


	//   ....[64]....
        /*018c*/ 	.word	0x05000008


	//   ....[65]....
        /*0190*/ 	.word	0x05000008


	//   ....[66]....
        /*0194*/ 	.word	0x05000008


	//   ....[67]....
        /*0198*/ 	.word	0x05000008


	//   ....[68]....
        /*019c*/ 	.word	0x05000008


	//   ....[69]....
        /*01a0*/ 	.word	0x05000008


	//   ....[70]....
        /*01a4*/ 	.word	0x05000008


	//   ....[71]....
        /*01a8*/ 	.word	0x05000008


	//   ....[72]....
        /*01ac*/ 	.word	0x05000008


	//   ....[73]....
        /*01b0*/ 	.word	0x05000008


	//   ....[74]....
        /*01b4*/ 	.word	0x05000008


	//   ....[75]....
        /*01b8*/ 	.word	0x05000008


	//   ....[76]....
        /*01bc*/ 	.word	0x05000008


	//   ....[77]....
        /*01c0*/ 	.word	0x05000008


	//   ....[78]....
        /*01c4*/ 	.word	0x05000008


	//   ....[79]....
        /*01c8*/ 	.word	0x05000008


	//   ....[80]....
        /*01cc*/ 	.word	0x05000008


	//   ....[81]....
        /*01d0*/ 	.word	0x05000008


	//   ....[82]....
        /*01d4*/ 	.word	0x05000008


	//   ....[83]....
        /*01d8*/ 	.word	0x05000008


	//   ....[84]....
        /*01dc*/ 	.word	0x05000008


	//   ....[85]....
        /*01e0*/ 	.word	0x05000008


	//   ....[86]....
        /*01e4*/ 	.word	0x05000008


	//   ....[87]....
        /*01e8*/ 	.word	0x05000008


	//   ....[88]....
        /*01ec*/ 	.word	0x05000008


	//   ....[89]....
        /*01f0*/ 	.word	0x05000008


	//   ....[90]....
        /*01f4*/ 	.word	0x05000008


	//   ....[91]....
        /*01f8*/ 	.word	0x05000008


	//   ....[92]....
        /*01fc*/ 	.word	0x05000008


	//   ....[93]....
        /*0200*/ 	.word	0x05000008


	//   ....[94]....
        /*0204*/ 	.word	0x05000008


	//   ....[95]....
        /*0208*/ 	.word	0x05000008


	//----- nvinfo : EIATTR_COOP_GROUP_INSTR_OFFSETS
	.align		4
.L_99:
        /*020c*/ 	.byte	0x04, 0x28
        /*020e*/ 	.short	(.L_101 - .L_100)


	//   ....[0]....
.L_100:
        /*0210*/ 	.word	0x00000470


	//   ....[1]....
        /*0214*/ 	.word	0x000006a0


	//   ....[2]....
        /*0218*/ 	.word	0x000006c0


	//   ....[3]....
        /*021c*/ 	.word	0x000006e0


	//   ....[4]....
        /*0220*/ 	.word	0x00000700


	//   ....[5]....
        /*0224*/ 	.word	0x00000720


	//   ....[6]....
        /*0228*/ 	.word	0x00000b20


	//   ....[7]....
        /*022c*/ 	.word	0x00000b40


	//   ....[8]....
        /*0230*/ 	.word	0x00000b60


	//   ....[9]....
        /*0234*/ 	.word	0x00000b80


	//   ....[10]....
        /*0238*/ 	.word	0x00000ba0


	//   ....[11]....
        /*023c*/ 	.word	0x00000fa0


	//   ....[12]....
        /*0240*/ 	.word	0x00001030


	//   ....[13]....
        /*0244*/ 	.word	0x00001090


	//   ....[14]....
        /*0248*/ 	.word	0x00001130


	//   ....[15]....
        /*024c*/ 	.word	0x00001190


	//   ....[16]....
        /*0250*/ 	.word	0x000011d0


	//   ....[17]....
        /*0254*/ 	.word	0x00001220


	//   ....[18]....
        /*0258*/ 	.word	0x00001270


	//   ....[19]....
        /*025c*/ 	.word	0x00001280


	//   ....[20]....
        /*0260*/ 	.word	0x00001360


	//   ....[21]....
        /*0264*/ 	.word	0x000013f0


	//   ....[22]....
        /*0268*/ 	.word	0x00001440


	//   ....[23]....
        /*026c*/ 	.word	0x000014a0


	//   ....[24]....
        /*0270*/ 	.word	0x00001500


	//   ....[25]....
        /*0274*/ 	.word	0x00001540


	//   ....[26]....
        /*0278*/ 	.word	0x00001580


	//   ....[27]....
        /*027c*/ 	.word	0x000015c0


	//   ....[28]....
        /*0280*/ 	.word	0x000015d0


	//   ....[29]....
        /*0284*/ 	.word	0x00001a50


	//   ....[30]....
        /*0288*/ 	.word	0x00002410


	//   ....[31]....
        /*028c*/ 	.word	0x00002640


	//   ....[32]....
        /*0290*/ 	.word	0x00002660


	//   ....[33]....
        /*0294*/ 	.word	0x00002680


	//   ....[34]....
        /*0298*/ 	.word	0x000026a0


	//   ....[35]....
        /*029c*/ 	.word	0x000026c0


	//   ....[36]....
        /*02a0*/ 	.word	0x00002a50


	//   ....[37]....
        /*02a4*/ 	.word	0x00002a70


	//   ....[38]....
        /*02a8*/ 	.word	0x00002a90


	//   ....[39]....
        /*02ac*/ 	.word	0x00002ab0


	//   ....[40]....
        /*02b0*/ 	.word	0x00002ad0


	//   ....[41]....
        /*02b4*/ 	.word	0x00002ed0


	//   ....[42]....
        /*02b8*/ 	.word	0x00002f60


	//   ....[43]....
        /*02bc*/ 	.word	0x00002fc0


	//   ....[44]....
        /*02c0*/ 	.word	0x00003030


	//   ....[45]....
        /*02c4*/ 	.word	0x00003090


	//   ....[46]....
        /*02c8*/ 	.word	0x000030f0


	//   ....[47]....
        /*02cc*/ 	.word	0x00003140


	//   ....[48]....
        /*02d0*/ 	.word	0x000031a0


	//   ....[49]....
        /*02d4*/ 	.word	0x000031b0


	//   ....[50]....
        /*02d8*/ 	.word	0x00003290


	//   ....[51]....
        /*02dc*/ 	.word	0x00003320


	//   ....[52]....
        /*02e0*/ 	.word	0x00003370


	//   ....[53]....
        /*02e4*/ 	.word	0x000033e0


	//   ....[54]....
        /*02e8*/ 	.word	0x00003440


	//   ....[55]....
        /*02ec*/ 	.word	0x00003490


	//   ....[56]....
        /*02f0*/ 	.word	0x000034f0


	//   ....[57]....
        /*02f4*/ 	.word	0x00003530


	//   ....[58]....
        /*02f8*/ 	.word	0x00003540


	//   ....[59]....
        /*02fc*/ 	.word	0x000039a0


	//   ....[60]....
        /*0300*/ 	.word	0x00003f50


	//   ....[61]....
        /*0304*/ 	.word	0x00003fd0


	//   ....[62]....
        /*0308*/ 	.word	0x00004070


	//   ....[63]....
        /*030c*/ 	.word	0x00004160


	//   ....[64]....
        /*0310*/ 	.word	0x000041e0


	//   ....[65]....
        /*0314*/ 	.word	0x00004260


	//   ....[66]....
        /*0318*/ 	.word	0x000042e0


	//   ....[67]....
        /*031c*/ 	.word	0x00004360


	//   ....[68]....
        /*0320*/ 	.word	0x00004400


	//   ....[69]....
        /*0324*/ 	.word	0x00004470


	//   ....[70]....
        /*0328*/ 	.word	0x000044f0


	//   ....[71]....
        /*032c*/ 	.word	0x00004570


	//   ....[72]....
        /*0330*/ 	.word	0x00004620


	//   ....[73]....
        /*0334*/ 	.word	0x000046a0


	//   ....[74]....
        /*0338*/ 	.word	0x00004710


	//   ....[75]....
        /*033c*/ 	.word	0x00004780


	//   ....[76]....
        /*0340*/ 	.word	0x000047f0


	//   ....[77]....
        /*0344*/ 	.word	0x00004850


	//   ....[78]....
        /*0348*/ 	.word	0x000048c0


	//   ....[79]....
        /*034c*/ 	.word	0x00004940


	//   ....[80]....
        /*0350*/ 	.word	0x000049e0


	//   ....[81]....
        /*0354*/ 	.word	0x00004ab0


	//   ....[82]....
        /*0358*/ 	.word	0x00004b30


	//   ....[83]....
        /*035c*/ 	.word	0x00004bd0


	//   ....[84]....
        /*0360*/ 	.word	0x00004c60


	//   ....[85]....
        /*0364*/ 	.word	0x00004cd0


	//   ....[86]....
        /*0368*/ 	.word	0x00004d70


	//   ....[87]....
        /*036c*/ 	.word	0x00004de0


	//   ....[88]....
        /*0370*/ 	.word	0x00004e60


	//   ....[89]....
        /*0374*/ 	.word	0x00004ee0


	//   ....[90]....
        /*0378*/ 	.word	0x00004f90


	//   ....[91]....
        /*037c*/ 	.word	0x00005030


	//   ....[92]....
        /*0380*/ 	.word	0x000050c0


	//   ....[93]....
        /*0384*/ 	.word	0x00005160


	//   ....[94]....
        /*0388*/ 	.word	0x000051e0


	//   ....[95]....
        /*038c*/ 	.word	0x00005240


	//----- nvinfo : EIATTR_VRC_CTA_INIT_COUNT
	.align		4
.L_101:
        /*0390*/ 	.byte	0x02, 0x4a
	.zero		1
	.zero		1


	//----- nvinfo : EIATTR_EXIT_INSTR_OFFSETS
	.align		4
        /*0394*/ 	.byte	0x04, 0x1c
        /*0396*/ 	.short	(.L_103 - .L_102)


	//   ....[0]....
.L_102:
        /*0398*/ 	.word	0x00001cc0


	//   ....[1]....
        /*039c*/ 	.word	0x00001cf0


	//   ....[2]....
        /*03a0*/ 	.word	0x00003ee0


	//   ....[3]....
        /*03a4*/ 	.word	0x00003f00


	//----- nvinfo : EIATTR_MAX_THREADS
	.align		4
.L_103:
        /*03a8*/ 	.byte	0x04, 0x05
        /*03aa*/ 	.short	(.L_105 - .L_104)
.L_104:
        /*03ac*/ 	.word	0x000001a0
        /*03b0*/ 	.word	0x00000001
        /*03b4*/ 	.word	0x00000001


	//----- nvinfo : EIATTR_CRS_STACK_SIZE
	.align		4
.L_105:
        /*03b8*/ 	.byte	0x04, 0x1e
        /*03ba*/ 	.short	(.L_107 - .L_106)
.L_106:
        /*03bc*/ 	.word	0x00000000


	//----- nvinfo : EIATTR_CBANK_PARAM_SIZE
	.align		4
.L_107:
        /*03c0*/ 	.byte	0x03, 0x19
        /*03c2*/ 	.short	0x0028


	//----- nvinfo : EIATTR_PARAM_CBANK
	.align		4
        /*03c4*/ 	.byte	0x04, 0x0a
        /*03c6*/ 	.short	(.L_109 - .L_108)
	.align		4
.L_108:
        /*03c8*/ 	.word	index@(.nv.constant0._ZN3cub18CUB_300001_SM_10006detail4scan16DeviceScanKernelINS2_10policy_hubIiiimN4cuda3std3__44plusIvEEE10Policy1000EN6thrust24THRUST_300001_SM_1000_NS10device_ptrIiEESF_NS0_13ScanTileStateIiLb1EEES9_NS0_8NullTypeEmiLb0ESI_EEvT0_T1_T2_iT3_T4_T5_)
        /*03cc*/ 	.short	0x0380
        /*03ce*/ 	.short	0x0028


	//----- nvinfo : EIATTR_SW_WAR
	.align		4
.L_109:
        /*03d0*/ 	.byte	0x04, 0x36
        /*03d2*/ 	.short	(.L_111 - .L_110)
.L_110:
        /*03d4*/ 	.word	0x00000008
.L_111:


//--------------------- .nv.info._ZN3cub18CUB_300001_SM_10006detail4scan16DeviceScanKernelINS2_10policy_hubIiiijN4cuda3std3__44plusIvEEE10Policy1000EN6thrust24THRUST_300001_SM_1000_NS10device_ptrIiEESF_NS0_13ScanTileStateIiLb1EEES9_NS0_8NullTypeEjiLb0ESI_EEvT0_T1_T2_iT3_T4_T5_ --------------------------
	.section	.nv.info._ZN3cub18CUB_300001_SM_10006detail4scan16DeviceScanKernelINS2_10policy_hubIiiijN4cuda3std3__44plusIvEEE10Policy1000EN6thrust24THRUST_300001_SM_1000_NS10device_ptrIiEESF_NS0_13ScanTileStateIiLb1EEES9_NS0_8NullTypeEjiLb0ESI_EEvT0_T1_T2_iT3_T4_T5_,"",@"SHT_CUDA_INFO"
	.sectionflags	@""
	.align	4


	//----- nvinfo : EIATTR_CUDA_API_VERSION
	.align		4
        /*0000*/ 	.byte	0x04, 0x37
        /*0002*/ 	.short	(.L_113 - .L_112)
.L_112:
        /*0004*/ 	.word	0x00000082


	//----- nvinfo : EIATTR_KPARAM_INFO
	.align		4
.L_113:
        /*0008*/ 	.byte	0x04, 0x17
        /*000a*/ 	.short	(.L_115 - .L_114)
.L_114:
        /*000c*/ 	.word	0x00000000
        /*0010*/ 	.short	0x0006
        /*0012*/ 	.short	0x0020
        /*0014*/ 	.byte	0x00, 0xf0, 0x11, 0x00


	//----- nvinfo : EIATTR_KPARAM_INFO
	.align		4
.L_115:
        /*0018*/ 	.byte	0x04, 0x17
        /*001a*/ 	.short	(.L_117 - .L_116)
.L_116:
        /*001c*/ 	.word	0x00000000
        /*0020*/ 	.short	0x0005
        /*0022*/ 	.short	0x001d
        /*0024*/ 	.byte	0x00, 0xf0, 0x05, 0x00


	//----- nvinfo : EIATTR_KPARAM_INFO
	.align		4
.L_117:
        /*0028*/ 	.byte	0x04, 0x17
        /*002a*/ 	.short	(.L_119 - .L_118)
.L_118:
        /*002c*/ 	.word	0x00000000
        /*0030*/ 	.short	0x0004
        /*0032*/ 	.short	0x001c
        /*0034*/ 	.byte	0x00, 0xf0, 0x05, 0x00


	//----- nvinfo : EIATTR_KPARAM_INFO
	.align		4
.L_119:
        /*0038*/ 	.byte	0x04, 0x17
        /*003a*/ 	.short	(.L_121 - .L_120)
.L_120:
        /*003c*/ 	.word	0x00000000
        /*0040*/ 	.short	0x0003
        /*0042*/ 	.short	0x0018
        /*0044*/ 	.byte	0x00, 0xf0, 0x11, 0x00


	//----- nvinfo : EIATTR_KPARAM_INFO
	.align		4
.L_121:
        /*0048*/ 	.byte	0x04, 0x17
        /*004a*/ 	.short	(.L_123 - .L_122)
.L_122:
        /*004c*/ 	.word	0x00000000
        /*0050*/ 	.short	0x0002
        /*0052*/ 	.short	0x0010
        /*0054*/ 	.byte	0x00, 0xf0, 0x21, 0x00


	//----- nvinfo : EIATTR_KPARAM_INFO
	.align		4
.L_123:
        /*0058*/ 	.byte	0x04, 0x17
        /*005a*/ 	.short	(.L_125 - .L_124)
.L_124:
        /*005c*/ 	.word	0x00000000
        /*0060*/ 	.short	0x0001
        /*0062*/ 	.short	0x0008
        /*0064*/ 	.byte	0x00, 0xf0, 0x21, 0x00


	//----- nvinfo : EIATTR_KPARAM_INFO
	.align		4
.L_125:
        /*0068*/ 	.byte	0x04, 0x17
        /*006a*/ 	.short	(.L_127 - .L_126)
.L_126:
        /*006c*/ 	.word	0x00000000
        /*0070*/ 	.short	0x0000
        /*0072*/ 	.short	0x0000
        /*0074*/ 	.byte	0x00, 0xf0, 0x21, 0x00


	//----- nvinfo : EIATTR_SPARSE_MMA_MASK
	.align		4
.L_127:
        /*0078*/ 	.byte	0x03, 0x50
        /*007a*/ 	.short	0x0000


	//----- nvinfo : EIATTR_MAXREG_COUNT
	.align		4
        /*007c*/ 	.byte	0x03, 0x1b
        /*007e*/ 	.short	0x00a8


	//----- nvinfo : EIATTR_NUM_BARRIERS
	.align		4
        /*0080*/ 	.byte	0x02, 0x4c
        /*0082*/ 	.byte	0x01
	.zero		1


	//----- nvinfo : EIATTR_MERCURY_ISA_VERSION
	.align		4
        /*0084*/ 	.byte	0x03, 0x5f
        /*0086*/ 	.short	0x0101


	//----- nvinfo : EIATTR_UNUSED_LOAD_BYTE_OFFSET
	.align		4
        /*0088*/ 	.byte	0x04, 0x44
        /*008a*/ 	.short	(.L_129 - .L_128)


	//   ....[0]....
.L_128:
        /*008c*/ 	.word	0x00002a20
        /*0090*/ 	.word	0x00000fff


	//----- nvinfo : EIATTR_COOP_GROUP_MASK_REGIDS
	.align		4
.L_129:
        /*0094*/ 	.byte	0x04, 0x29
        /*0096*/ 	.short	(.L_131 - .L_130)


	//   ....[0]....
.L_130:
        /*0098*/ 	.word	0xffffffff


	//   ....[1]....
        /*009c*/ 	.word	0xffffffff


	//   ....[2]....
        /*00a0*/ 	.word	0xffffffff


	//   ....[3]....
        /*00a4*/ 	.word	0xffffffff


	//   ....[4]....
        /*00a8*/ 	.word	0xffffffff


	//   ....[5]....
        /*00ac*/ 	.word	0xffffffff


	//   ....[6]....
        /*00b0*/ 	.word	0xffffffff


	//   ....[7]....
        /*00b4*/ 	.word	0xffffffff


	//   ....[8]....
        /*00b8*/ 	.word	0xffffffff


	//   ....[9]....
        /*00bc*/ 	.word	0xffffffff


	//   ....[10]....
        /*00c0*/ 	.word	0xffffffff


	//   ....[11]....
        /*00c4*/ 	.word	0xffffffff


	//   ....[12]....
        /*00c8*/ 	.word	0xffffffff


	//   ....[13]....
        /*00cc*/ 	.word	0xffffffff


	//   ....[14]....
        /*00d0*/ 	.word	0xffffffff


	//   ....[15]....
        /*00d4*/ 	.word	0xffffffff


	//   ....[16]....
        /*00d8*/ 	.word	0xffffffff


	//   ....[17]....
        /*00dc*/ 	.word	0xffffffff


	//   ....[18]....
        /*00e0*/ 	.word	0xffffffff


	//   ....[19]....
        /*00e4*/ 	.word	0xffffffff


	//   ....[20]....
        /*00e8*/ 	.word	0xffffffff


	//   ....[21]....
        /*00ec*/ 	.word	0xffffffff


	//   ....[22]....
        /*00f0*/ 	.word	0xffffffff


	//   ....[23]....
        /*00f4*/ 	.word	0xffffffff


	//   ....[24]....
        /*00f8*/ 	.word	0xffffffff


	//   ....[25]....
        /*00fc*/ 	.word	0xffffffff


	//   ....[26]....
        /*0100*/ 	.word	0xffffffff


	//   ....[27]....
        /*0104*/ 	.word	0xffffffff


	//   ....[28]....
        /*0108*/ 	.word	0xffffffff


	//   ....[29]....
        /*010c*/ 	.word	0xffffffff


	//   ....[30]....
        /*0110*/ 	.word	0xffffffff


	//   ....[31]....
        /*0114*/ 	.word	0xffffffff


	//   ....[32]....
        /*0118*/ 	.word	0xffffffff


	//   ....[33]....
        /*011c*/ 	.word	0xffffffff


	//   ....[34]....
        /*0120*/ 	.word	0xffffffff


	//   ....[35]....
        /*0124*/ 	.word	0xffffffff


	//   ....[36]....
        /*0128*/ 	.word	0xffffffff


	//   ....[37]....
        /*012c*/ 	.word	0xffffffff


	//   ....[38]....
        /*0130*/ 	.word	0xffffffff


	//   ....[39]....
        /*0134*/ 	.word	0xffffffff


	//   ....[40]....
        /*0138*/ 	.word	0xffffffff


	//   ....[41]....
        /*013c*/ 	.word	0xffffffff


	//   ....[42]....
        /*0140*/ 	.word	0xffffffff


	//   ....[43]....
        /*0144*/ 	.word	0xffffffff


	//   ....[44]....
        /*0148*/ 	.word	0xffffffff


	//   ....[45]....
        /*014c*/ 	.word	0xffffffff


	//   ....[46]....
        /*0150*/ 	.word	0xffffffff


	//   ....[47]....
        /*0154*/ 	.word	0xffffffff


	//   ....[48]....
        /*0158*/ 	.word	0xffffffff


	//   ....[49]....
        /*015c*/ 	.word	0xffffffff


	//   ....[50]....
        /*0160*/ 	.word	0xffffffff


	//   ....[51]....
        /*0164*/ 	.word	0xffffffff


	//   ....[52]....
        /*0168*/ 	.word	0xffffffff


	//   ....[53]....
        /*016c*/ 	.word	0xffffffff


	//   ....[54]....
        /*0170*/ 	.word	0xffffffff


	//   ....[55]....
        /*0174*/ 	.word	0xffffffff


	//   ....[56]....
        /*0178*/ 	.word	0xffffffff


	//   ....[57]....
        /*017c*/ 	.word	0xffffffff


	//   ....[58]....
        /*0180*/ 	.word	0xffffffff


	//   ....[59]....
        /*0184*/ 	.word	0xffffffff


	//   ....[60]....
        /*0188*/ 	.word	0x05000015


	//   ....[61]....
        /*018c*/ 	.word	0x05000015


	//   ....[62]....
        /*0190*/ 	.word	0x05000015


	//   ....[63]....
        /*0194*/ 	.word	0x05000015


	//   ....[64]....
        /*0198*/ 	.word	0x05000015


	//   ....[65]....
        /*019c*/ 	.word	0x05000015


	//   ....[66]....
        /*01a0*/ 	.word	0x05000015


	//   ....[67]....
        /*01a4*/ 	.word	0x05000015


	//   ....[68]....
        /*01a8*/ 	.word	0x05000015


	//   ....[69]....
        /*01ac*/ 	.word	0x05000015


	//   ....[70]....
        /*01b0*/ 	.word	0x05000015


	//   ....[71]....
        /*01b4*/ 	.word	0x05000015


	//   ....[72]....
        /*01b8*/ 	.word	0x05000015


	//   ....[73]....
        /*01bc*/ 	.word	0x05000015


	//   ....[74]....
        /*01c0*/ 	.word	0x05000015


	//   ....[75]....
        /*01c4*/ 	.word	0x05000015


	//   ....[76]....
        /*01c8*/ 	.word	0x05000015


	//   ....[77]....
        /*01cc*/ 	.word	0x05000015


	//   ....[78]....
        /*01d0*/ 	.word	0x05000015


	//   ....[79]....
        /*01d4*/ 	.word	0x05000015


	//   ....[80]....
        /*01d8*/ 	.word	0x05000015


	//   ....[81]....
        /*01dc*/ 	.word	0x05000015


	//   ....[82]....
        /*01e0*/ 	.word	0x05000015


	//   ....[83]....
        /*01e4*/ 	.word	0x05000015


	//   ....[84]....
        /*01e8*/ 	.word	0x05000015


	//   ....[85]....
        /*01ec*/ 	.word	0x05000015


	//   ....[86]....
        /*01f0*/ 	.word	0x05000015


	//   ....[87]....
        /*01f4*/ 	.word	0x05000015


	//   ....[88]....
        /*01f8*/ 	.word	0x05000015


	//   ....[89]....
        /*01fc*/ 	.word	0x05000015


	//   ....[90]....
        /*0200*/ 	.word	0x05000015


	//   ....[91]....
        /*0204*/ 	.word	0x05000015


	//   ....[92]....
        /*0208*/ 	.word	0x05000015


	//   ....[93]....
        /*020c*/ 	.word	0x05000015


	//   ....[94]....
        /*0210*/ 	.word	0x05000015


	//   ....[95]....
        /*0214*/ 	.word	0x05000015


	//----- nvinfo : EIATTR_COOP_GROUP_INSTR_OFFSETS
	.align		4
.L_131:
        /*0218*/ 	.byte	0x04, 0x28
        /*021a*/ 	.short	(.L_133 - .L_132)


	//   ....[0]....
.L_132:
        /*021c*/ 	.word	0x000004b0


	//   ....[1]....
        /*0220*/ 	.word	0x00000680


	//   ....[2]....
        /*0224*/ 	.word	0x000006a0


	//   ....[3]....
        /*0228*/ 	.word	0x000006c0


	//   ....[4]....
        /*022c*/ 	.word	0x000006e0


	//   ....[5]....
        /*0230*/ 	.word	0x00000700


	//   ....[6]....
        /*0234*/ 	.word	0x00000ae0


	//   ....[7]....
        /*0238*/ 	.word	0x00000b00


	//   ....[8]....
        /*023c*/ 	.word	0x00000b20


	//   ....[9]....
        /*0240*/ 	.word	0x00000b40


	//   ....[10]....
        /*0244*/ 	.word	0x00000b60


	//   ....[11]....
        /*0248*/ 	.word	0x00000f10


	//   ....[12]....
        /*024c*/ 	.word	0x000010e0


	//   ....[13]....
        /*0250*/ 	.word	0x00001140


	//   ....[14]....
        /*0254*/ 	.word	0x000011d0


	//   ....[15]....
        /*0258*/ 	.word	0x00001230


	//   ....[16]....
        /*025c*/ 	.word	0x00001280


	//   ....[17]....
        /*0260*/ 	.word	0x000012e0


	//   ....[18]....
        /*0264*/ 	.word	0x00001320


	//   ....[19]....
        /*0268*/ 	.word	0x00001330


	//   ....[20]....
        /*026c*/ 	.word	0x000013f0


	//   ....[21]....
        /*0270*/ 	.word	0x000015c0


	//   ....[22]....
        /*0274*/ 	.word	0x00001610


	//   ....[23]....
        /*0278*/ 	.word	0x00001670


	//   ....[24]....
        /*027c*/ 	.word	0x000016d0


	//   ....[25]....
        /*0280*/ 	.word	0x00001710


	//   ....[26]....
        /*0284*/ 	.word	0x00001750


	//   ....[27]....
        /*0288*/ 	.word	0x00001790


	//   ....[28]....
        /*028c*/ 	.word	0x000017a0


	//   ....[29]....
        /*0290*/ 	.word	0x00001c60


	//   ....[30]....
        /*0294*/ 	.word	0x00002740


	//   ....[31]....
        /*0298*/ 	.word	0x00002910


	//   ....[32]....
        /*029c*/ 	.word	0x00002930


	//   ....[33]....
        /*02a0*/ 	.word	0x00002950


	//   ....[34]....
        /*02a4*/ 	.word	0x00002970


	//   ....[35]....
        /*02a8*/ 	.word	0x00002990


	//   ....[36]....
        /*02ac*/ 	.word	0x00002d10


	//   ....[37]....
        /*02b0*/ 	.word	0x00002d30


	//   ....[38]....
        /*02b4*/ 	.word	0x00002d50


	//   ....[39]....
        /*02b8*/ 	.word	0x00002d70


	//   ....[40]....
        /*02bc*/ 	.word	0x00002d90


	//   ....[41]....
        /*02c0*/ 	.word	0x00003140


	//   ....[42]....
        /*02c4*/ 	.word	0x00003310


	//   ....[43]....
        /*02c8*/ 	.word	0x00003370


	//   ....[44]....
        /*02cc*/ 	.word	0x000033e0


	//   ....[45]....
        /*02d0*/ 	.word	0x00003430


	//   ....[46]....
        /*02d4*/ 	.word	0x00003480


	//   ....[47]....
        /*02d8*/ 	.word	0x000034c0


	//   ....[48]....
        /*02dc*/ 	.word	0x00003530


	//   ....[49]....
        /*02e0*/ 	.word	0x00003540


	//   ....[50]....
        /*02e4*/ 	.word	0x00003620


	//   ....[51]....
        /*02e8*/ 	.word	0x000037f0


	//   ....[52]....
        /*02ec*/ 	.word	0x00003840


	//   ....[53]....
        /*02f0*/ 	.word	0x000038c0


	//   ....[54]....
        /*02f4*/ 	.word	0x00003910


	//   ....[55]....
        /*02f8*/ 	.word	0x00003960


	//   ....[56]....
        /*02fc*/ 	.word	0x000039c0


	//   ....[57]....
        /*0300*/ 	.word	0x00003a00


	//   ....[58]....
        /*0304*/ 	.word	0x00003a10


	//   ....[59]....
        /*0308*/ 	.word	0x00003eb0


	//   ....[60]....
        /*030c*/ 	.word	0x00004510


	//   ....[61]....
        /*0310*/ 	.word	0x00004590


	//   ....[62]....
        /*0314*/ 	.word	0x00004620


	//   ....[63]....
        /*0318*/ 	.word	0x00004720


	//   ....[64]....
        /*031c*/ 	.word	0x000047a0


	//   ....[65]....
        /*0320*/ 	.word	0x00004840


	//   ....[66]....
        /*0324*/ 	.word	0x000048c0


	//   ....[67]....
        /*0328*/ 	.word	0x00004950


	//   ....[68]....
        /*032c*/ 	.word	0x00004980


	//   ....[69]....
        /*0330*/ 	.word	0x00004a30


	//   ....[70]....
        /*0334*/ 	.word	0x00004ab0


	//   ....[71]....
        /*0338*/ 	.word	0x00004b30


	//   ....[72]....
        /*033c*/ 	.word	0x00004bf0


	//   ....[73]....
        /*0340*/ 	.word	0x00004c80


	//   ....[74]....
        /*0344*/ 	.word	0x00004d00


	//   ....[75]....
        /*0348*/ 	.word	0x00004d80


	//   ....[76]....
        /*034c*/ 	.word	0x00004e00


	//   ....[77]....
        /*0350*/ 	.word	0x00004e60


	//   ....[78]....
        /*0354*/ 	.word	0x00004ed0


	//   ....[79]....
        /*0358*/ 	.word	0x00004f50


	//   ....[80]....
        /*035c*/ 	.word	0x00004fe0


	//   ....[81]....
        /*0360*/ 	.word	0x000050b0


	//   ....[82]....
        /*0364*/ 	.word	0x00005140


	//   ....[83]....
        /*0368*/ 	.word	0x000051d0


	//   ....[84]....
        /*036c*/ 	.word	0x00005260


	//   ....[85]....
        /*0370*/ 	.word	0x00005310


	//   ....[86]....
        /*0374*/ 	.word	0x00005340


	//   ....[87]....
        /*0378*/ 	.word	0x000053f0


	//   ....[88]....
        /*037c*/ 	.word	0x00005470


	//   ....[89]....
        /*0380*/ 	.word	0x000054f0


	//   ....[90]....
        /*0384*/ 	.word	0x000055b0


	//   ....[91]....
        /*0388*/ 	.word	0x00005650


	//   ....[92]....
        /*038c*/ 	.word	0x000056f0


	//   ....[93]....
        /*0390*/ 	.word	0x00005780


	//   ....[94]....
        /*0394*/ 	.word	0x00005800


	//   ....[95]....
        /*0398*/ 	.word	0x00005860


	//----- nvinfo : EIATTR_VRC_CTA_INIT_COUNT
	.align		4
.L_133:
        /*039c*/ 	.byte	0x02, 0x4a
	.zero		1
	.zero		1


	//----- nvinfo : EIATTR_EXIT_INSTR_OFFSETS
	.align		4
        /*03a0*/ 	.byte	0x04, 0x1c
        /*03a2*/ 	.short	(.L_135 - .L_134)


	//   ....[0]....
.L_134:
        /*03a4*/ 	.word	0x00001f30


	//   ....[1]....
        /*03a8*/ 	.word	0x00001f50


	//   ....[2]....
        /*03ac*/ 	.word	0x000044a0


	//   ....[3]....
        /*03b0*/ 	.word	0x000044c0


	//----- nvinfo : EIATTR_MAX_THREADS
	.align		4
.L_135:
        /*03b4*/ 	.byte	0x04, 0x05
        /*03b6*/ 	.short	(.L_137 - .L_136)
.L_136:
        /*03b8*/ 	.word	0x00000180
        /*03bc*/ 	.word	0x00000001
        /*03c0*/ 	.word	0x00000001


	//----- nvinfo : EIATTR_CRS_STACK_SIZE
	.align		4
.L_137:
        /*03c4*/ 	.byte	0x04, 0x1e
        /*03c6*/ 	.short	(.L_139 - .L_138)
.L_138:
        /*03c8*/ 	.word	0x00000000


	//----- nvinfo : EIATTR_CBANK_PARAM_SIZE
	.align		4
.L_139:
        /*03cc*/ 	.byte	0x03, 0x19
        /*03ce*/ 	.short	0x0024


	//----- nvinfo : EIATTR_PARAM_CBANK
	.align		4
        /*03d0*/ 	.byte	0x04, 0x0a
        /*03d2*/ 	.short	(.L_141 - .L_140)
	.align		4
.L_140:
        /*03d4*/ 	.word	index@(.nv.constant0._ZN3cub18CUB_300001_SM_10006detail4scan16DeviceScanKernelINS2_10policy_hubIiiijN4cuda3std3__44plusIvEEE10Policy1000EN6thrust24THRUST_300001_SM_1000_NS10device_ptrIiEESF_NS0_13ScanTileStateIiLb1EEES9_NS0_8NullTypeEjiLb0ESI_EEvT0_T1_T2_iT3_T4_T5_)
        /*03d8*/ 	.short	0x0380
        /*03da*/ 	.short	0x0024


	//----- nvinfo : EIATTR_SW_WAR
	.align		4
.L_141:
        /*03dc*/ 	.byte	0x04, 0x36
        /*03de*/ 	.short	(.L_143 - .L_142)
.L_142:
        /*03e0*/ 	.word	0x00000008
.L_143:


//--------------------- .nv.info._ZN3cub18CUB_300001_SM_10006detail4scan20DeviceScanInitKernelINS0_13ScanTileStateIiLb1EEEEEvT_i --------------------------
	.section	.nv.info._ZN3cub18CUB_300001_SM_10006detail4scan20DeviceScanInitKernelINS0_13ScanTileStateIiLb1EEEEEvT_i,"",@"SHT_CUDA_INFO"
	.sectionflags	@""
	.align	4


	//----- nvinfo : EIATTR_CUDA_API_VERSION
	.align		4
        /*0000*/ 	.byte	0x04, 0x37
        /*0002*/ 	.short	(.L_145 - .L_144)
.L_144:
        /*0004*/ 	.word	0x00000082


	//----- nvinfo : EIATTR_KPARAM_INFO
	.align		4
.L_145:
        /*0008*/ 	.byte	0x04, 0x17
        /*000a*/ 	.short	(.L_147 - .L_146)
.L_146:
        /*000c*/ 	.word	0x00000000
        /*0010*/ 	.short	0x0001
        /*0012*/ 	.short	0x0008
        /*0014*/ 	.byte	0x00, 0xf0, 0x11, 0x00


	//----- nvinfo : EIATTR_KPARAM_INFO
	.align		4
.L_147:
        /*0018*/ 	.byte	0x04, 0x17
        /*001a*/ 	.short	(.L_149 - .L_148)
.L_148:
        /*001c*/ 	.word	0x00000000
        /*0020*/ 	.short	0x0000
        /*0022*/ 	.short	0x0000
        /*0024*/ 	.byte	0x00, 0xf0, 0x21, 0x00


	//----- nvinfo : EIATTR_SPARSE_MMA_MASK
	.align		4
.L_149:
        /*0028*/ 	.byte	0x03, 0x50
        /*002a*/ 	.short	0x0000


	//----- nvinfo : EIATTR_MAXREG_COUNT
	.align		4
        /*002c*/ 	.byte	0x03, 0x1b
        /*002e*/ 	.short	0x00ff


	//----- nvinfo : EIATTR_MERCURY_ISA_VERSION
	.align		4
        /*0030*/ 	.byte	0x03, 0x5f
        /*0032*/ 	.short	0x0101


	//----- nvinfo : EIATTR_VRC_CTA_INIT_COUNT
	.align		4
        /*0034*/ 	.byte	0x02, 0x4a
	.zero		1
	.zero		1


	//----- nvinfo : EIATTR_EXIT_INSTR_OFFSETS
	.align		4
        /*0038*/ 	.byte	0x04, 0x1c
        /*003a*/ 	.short	(.L_151 - .L_150)


	//   ....[0]....
.L_150:
        /*003c*/ 	.word	0x000000f0


	//   ....[1]....
        /*0040*/ 	.word	0x00000130


	//----- nvinfo : EIATTR_CBANK_PARAM_SIZE
	.align		4
.L_151:
        /*0044*/ 	.byte	0x03, 0x19
        /*0046*/ 	.short	0x000c


	//----- nvinfo : EIATTR_PARAM_CBANK
	.align		4
        /*0048*/ 	.byte	0x04, 0x0a
        /*004a*/ 	.short	(.L_153 - .L_152)
	.align		4
.L_152:
        /*004c*/ 	.word	index@(.nv.constant0._ZN3cub18CUB_300001_SM_10006detail4scan20DeviceScanInitKernelINS0_13ScanTileStateIiLb1EEEEEvT_i)
        /*0050*/ 	.short	0x0380
        /*0052*/ 	.short	0x000c


	//----- nvinfo : EIATTR_SW_WAR
	.align		4
.L_153:
        /*0054*/ 	.byte	0x04, 0x36
        /*0056*/ 	.short	(.L_155 - .L_154)
.L_154:
        /*0058*/ 	.word	0x00000008
.L_155:


//--------------------- .nv.info._ZN3cub18CUB_300001_SM_10006detail11EmptyKernelIvEEvv --------------------------
	.section	.nv.info._ZN3cub18CUB_300001_SM_10006detail11EmptyKernelIvEEvv,"",@"SHT_CUDA_INFO"
	.sectionflags	@""
	.align	4


	//----- nvinfo : EIATTR_CUDA_API_VERSION
	.align		4
        /*0000*/ 	.byte	0x04, 0x37
        /*0002*/ 	.short	(.L_157 - .L_156)
.L_156:
        /*0004*/ 	.word	0x00000082


	//----- nvinfo : EIATTR_SPARSE_MMA_MASK
	.align		4
.L_157:
        /*0008*/ 	.byte	0x03, 0x50
        /*000a*/ 	.short	0x0000


	//----- nvinfo : EIATTR_MAXREG_COUNT
	.align		4
        /*000c*/ 	.byte	0x03, 0x1b
        /*000e*/ 	.short	0x00ff


	//----- nvinfo : EIATTR_MERCURY_ISA_VERSION
	.align		4
        /*0010*/ 	.byte	0x03, 0x5f
        /*0012*/ 	.short	0x0101


	//----- nvinfo : EIATTR_VRC_CTA_INIT_COUNT
	.align		4
        /*0014*/ 	.byte	0x02, 0x4a
	.zero		1
	.zero		1


	//----- nvinfo : EIATTR_EXIT_INSTR_OFFSETS
	.align		4
        /*0018*/ 	.byte	0x04, 0x1c
        /*001a*/ 	.short	(.L_159 - .L_158)


	//   ....[0]....
.L_158:
        /*001c*/ 	.word	0x00000010


	//----- nvinfo : EIATTR_SW_WAR
	.align		4
.L_159:
        /*0020*/ 	.byte	0x04, 0x36
        /*0022*/ 	.short	(.L_161 - .L_160)
.L_160:
        /*0024*/ 	.word	0x00000008
.L_161:


//--------------------- .nv.info._Z5printPi       --------------------------
	.section	.nv.info._Z5printPi,"",@"SHT_CUDA_INFO"
	.sectionflags	@""
	.align	4


	//----- nvinfo : EIATTR_CUDA_API_VERSION
	.align		4
        /*0000*/ 	.byte	0x04, 0x37
        /*0002*/ 	.short	(.L_163 - .L_162)
.L_162:
        /*0004*/ 	.word	0x00000082


	//----- nvinfo : EIATTR_KPARAM_INFO
	.align		4
.L_163:
        /*0008*/ 	.byte	0x04, 0x17
        /*000a*/ 	.short	(.L_165 - .L_164)
.L_164:
        /*000c*/ 	.word	0x00000000
        /*0010*/ 	.short	0x0000
        /*0012*/ 	.short	0x0000
        /*0014*/ 	.byte	0x00, 0xf5, 0x21, 0x00


	//----- nvinfo : EIATTR_SPARSE_MMA_MASK
	.align		4
.L_165:
        /*0018*/ 	.byte	0x03, 0x50
        /*001a*/ 	.short	0x0000


	//----- nvinfo : EIATTR_MAXREG_COUNT
	.align		4
        /*001c*/ 	.byte	0x03, 0x1b
        /*001e*/ 	.short	0x00ff


	//----- nvinfo : EIATTR_EXTERNS
	.align		4
        /*0020*/ 	.byte	0x04, 0x0f
        /*0022*/ 	.short	(.L_167 - .L_166)


	//   ....[0]....
	.align		4
.L_166:
        /*0024*/ 	.word	index@(vprintf)


	//----- nvinfo : EIATTR_MERCURY_ISA_VERSION
	.align		4
.L_167:
        /*0028*/ 	.byte	0x03, 0x5f
        /*002a*/ 	.short	0x0101


	//----- nvinfo : EIATTR_VRC_CTA_INIT_COUNT
	.align		4
        /*002c*/ 	.byte	0x02, 0x4a
	.zero		1
	.zero		1


	//----- nvinfo : EIATTR_SYSCALL_OFFSETS
	.align		4
        /*0030*/ 	.byte	0x04, 0x46
        /*0032*/ 	.short	(.L_169 - .L_168)


	//   ....[0]....
.L_168:
        /*0034*/ 	.word	0x00000150


	//----- nvinfo : EIATTR_EXIT_INSTR_OFFSETS
	.align		4
.L_169:
        /*0038*/ 	.byte	0x04, 0x1c
        /*003a*/ 	.short	(.L_171 - .L_170)


	//   ....[0]....
.L_170:
        /*003c*/ 	.word	0x00000160


	//----- nvinfo : EIATTR_CBANK_PARAM_SIZE
	.align		4
.L_171:
        /*0040*/ 	.byte	0x03, 0x19
        /*0042*/ 	.short	0x0008


	//----- nvinfo : EIATTR_PARAM_CBANK
	.align		4
        /*0044*/ 	.byte	0x04, 0x0a
        /*0046*/ 	.short	(.L_173 - .L_172)
	.align		4
.L_172:
        /*0048*/ 	.word	index@(.nv.constant0._Z5printPi)
        /*004c*/ 	.short	0x0380
        /*004e*/ 	.short	0x0008


	//----- nvinfo : EIATTR_SW_WAR
	.align		4
.L_173:
        /*0050*/ 	.byte	0x04, 0x36
        /*0052*/ 	.short	(.L_175 - .L_174)
.L_174:
        /*0054*/ 	.word	0x00000008
.L_175:


//--------------------- .nv.info._Z4initPi        --------------------------
	.section	.nv.info._Z4initPi,"",@"SHT_CUDA_INFO"
	.sectionflags	@""
	.align	4


	//----- nvinfo : EIATTR_CUDA_API_VERSION
	.align		4
        /*0000*/ 	.byte	0x04, 0x37
        /*0002*/ 	.short	(.L_177 - .L_176)
.L_176:
        /*0004*/ 	.word	0x00000082


	//----- nvinfo : EIATTR_KPARAM_INFO
	.align		4
.L_177:
        /*0008*/ 	.byte	0x04, 0x17
        /*000a*/ 	.short	(.L_179 - .L_178)
.L_178:
        /*000c*/ 	.word	0x00000000
        /*0010*/ 	.short	0x0000
        /*0012*/ 	.short	0x0000
        /*0014*/ 	.byte	0x00, 0xf5, 0x21, 0x00


	//----- nvinfo : EIATTR_SPARSE_MMA_MASK
	.align		4
.L_179:
        /*0018*/ 	.byte	0x03, 0x50
        /*001a*/ 	.short	0x0000


	//----- nvinfo : EIATTR_MAXREG_COUNT
	.align		4
        /*001c*/ 	.byte	0x03, 0x1b
        /*001e*/ 	.short	0x00ff


	//----- nvinfo : EIATTR_MERCURY_ISA_VERSION
	.align		4
        /*0020*/ 	.byte	0x03, 0x5f
        /*0022*/ 	.short	0x0101


	//----- nvinfo : EIATTR_VRC_CTA_INIT_COUNT
	.align		4
        /*0024*/ 	.byte	0x02, 0x4a
	.zero		1
	.zero		1


	//----- nvinfo : EIATTR_EXIT_INSTR_OFFSETS
	.align		4
        /*0028*/ 	.byte	0x04, 0x1c
        /*002a*/ 	.short	(.L_181 - .L_180)


	//   ....[0]....
.L_180:
        /*002c*/ 	.word	0x000000d0


	//----- nvinfo : EIATTR_CBANK_PARAM_SIZE
	.align		4
.L_181:
        /*0030*/ 	.byte	0x03, 0x19
        /*0032*/ 	.short	0x0008


	//----- nvinfo : EIATTR_PARAM_CBANK
	.align		4
        /*0034*/ 	.byte	0x04, 0x0a
        /*0036*/ 	.short	(.L_183 - .L_182)
	.align		4
.L_182:
        /*0038*/ 	.word	index@(.nv.constant0._Z4initPi)
        /*003c*/ 	.short	0x0380
        /*003e*/ 	.short	0x0008


	//----- nvinfo : EIATTR_SW_WAR
	.align		4
.L_183:
        /*0040*/ 	.byte	0x04, 0x36
        /*0042*/ 	.short	(.L_185 - .L_184)
.L_184:
        /*0044*/ 	.word	0x00000008
.L_185:


//--------------------- .nv.callgraph             --------------------------
	.section	.nv.callgraph,"",@"SHT_CUDA_CALLGRAPH"
	.align	4
	.sectionentsize	8
	.align		4
        /*0000*/ 	.word	0x00000000
	.align		4
        /*0004*/ 	.word	0xffffffff
	.align		4
        /*0008*/ 	.word	index@(_Z5printPi)
	.align		4
        /*000c*/ 	.word	index@(vprintf)
	.align		4
        /*0010*/ 	.word	0x00000000
	.align		4
        /*0014*/ 	.word	0xfffffffe
	.align		4
        /*0018*/ 	.word	0x00000000
	.align		4
        /*001c*/ 	.word	0xfffffffd
	.align		4
        /*0020*/ 	.word	0x00000000
	.align		4
        /*0024*/ 	.word	0xfffffffc


//--------------------- .nv.constant4             --------------------------
	.section	.nv.constant4,"a",@progbits
	.align	8
	.align		8
.nv.constant4:
        /*0000*/ 	.dword	_ZN34_INTERNAL_7ffdaf3c_4_k_cu_41d29f554cuda3std3__45__cpo5beginE
	.align		8
        /*0008*/ 	.dword	_ZN34_INTERNAL_7ffdaf3c_4_k_cu_41d29f554cuda3std3__45__cpo3endE
	.align		8
        /*0010*/ 	.dword	_ZN34_INTERNAL_7ffdaf3c_4_k_cu_41d29f554cuda3std3__45__cpo6cbeginE
	.align		8
        /*0018*/ 	.dword	_ZN34_INTERNAL_7ffdaf3c_4_k_cu_41d29f554cuda3std3__45__cpo4cendE
	.align		8
        /*0020*/ 	.dword	_ZN34_INTERNAL_7ffdaf3c_4_k_cu_41d29f554cuda3std3__45__cpo6rbeginE
	.align		8
        /*0028*/ 	.dword	_ZN34_INTERNAL_7ffdaf3c_4_k_cu_41d29f554cuda3std3__45__cpo4rendE
	.align		8
        /*0030*/ 	.dword	_ZN34_INTERNAL_7ffdaf3c_4_k_cu_41d29f554cuda3std3__45__cpo7crbeginE
	.align		8
        /*0038*/ 	.dword	_ZN34_INTERNAL_7ffdaf3c_4_k_cu_41d29f554cuda3std3__45__cpo5crendE
	.align		8
        /*0040*/ 	.dword	_ZN34_INTERNAL_7ffdaf3c_4_k_cu_41d29f554cuda3std3__436_GLOBAL__N__7ffdaf3c_4_k_cu_41d29f556ignoreE
	.align		8
        /*0048*/ 	.dword	_ZN34_INTERNAL_7ffdaf3c_4_k_cu_41d29f554cuda3std3__419piecewise_constructE
	.align		8
        /*0050*/ 	.dword	_ZN34_INTERNAL_7ffdaf3c_4_k_cu_41d29f554cuda3std3__48in_placeE
	.align		8
        /*0058*/ 	.dword	_ZN34_INTERNAL_7ffdaf3c_4_k_cu_41d29f554cuda3std3__420unreachable_sentinelE
	.align		8
        /*0060*/ 	.dword	_ZN34_INTERNAL_7ffdaf3c_4_k_cu_41d29f554cuda3std3__47nulloptE
	.align		8
        /*0068*/ 	.dword	_ZN34_INTERNAL_7ffdaf3c_4_k_cu_41d29f554cuda3std3__48unexpectE
	.align		8
        /*0070*/ 	.dword	_ZN34_INTERNAL_7ffdaf3c_4_k_cu_41d29f554cuda3std6ranges3__45__cpo4swapE
	.align		8
        /*0078*/ 	.dword	_ZN34_INTERNAL_7ffdaf3c_4_k_cu_41d29f554cuda3std6ranges3__45__cpo9iter_moveE
	.align		8
        /*0080*/ 	.dword	_ZN34_INTERNAL_7ffdaf3c_4_k_cu_41d29f554cuda3std6ranges3__45__cpo5beginE
	.align		8
        /*0088*/ 	.dword	_ZN34_INTERNAL_7ffdaf3c_4_k_cu_41d29f554cuda3std6ranges3__45__cpo3endE
	.align		8
        /*0090*/ 	.dword	_ZN34_INTERNAL_7ffdaf3c_4_k_cu_41d29f554cuda3std6ranges3__45__cpo6cbeginE
	.align		8
        /*0098*/ 	.dword	_ZN34_INTERNAL_7ffdaf3c_4_k_cu_41d29f554cuda3std6ranges3__45__cpo4cendE
	.align		8
        /*00a0*/ 	.dword	_ZN34_INTERNAL_7ffdaf3c_4_k_cu_41d29f554cuda3std6ranges3__45__cpo7advanceE
	.align		8
        /*00a8*/ 	.dword	_ZN34_INTERNAL_7ffdaf3c_4_k_cu_41d29f554cuda3std6ranges3__45__cpo9iter_swapE
	.align		8
        /*00b0*/ 	.dword	_ZN34_INTERNAL_7ffdaf3c_4_k_cu_41d29f554cuda3std6ranges3__45__cpo4nextE
	.align		8
        /*00b8*/ 	.dword	_ZN34_INTERNAL_7ffdaf3c_4_k_cu_41d29f554cuda3std6ranges3__45__cpo4prevE
	.align		8
        /*00c0*/ 	.dword	_ZN34_INTERNAL_7ffdaf3c_4_k_cu_41d29f554cuda3std6ranges3__45__cpo4dataE
	.align		8
        /*00c8*/ 	.dword	_ZN34_INTERNAL_7ffdaf3c_4_k_cu_41d29f554cuda3std6ranges3__45__cpo5cdataE
	.align		8
        /*00d0*/ 	.dword	_ZN34_INTERNAL_7ffdaf3c_4_k_cu_41d29f554cuda3std6ranges3__45__cpo4sizeE
	.align		8
        /*00d8*/ 	.dword	_ZN34_INTERNAL_7ffdaf3c_4_k_cu_41d29f554cuda3std6ranges3__45__cpo5ssizeE
	.align		8
        /*00e0*/ 	.dword	_ZN34_INTERNAL_7ffdaf3c_4_k_cu_41d29f554cuda3std6ranges3__45__cpo8distanceE
	.align		8
        /*00e8*/ 	.dword	_ZN34_INTERNAL_7ffdaf3c_4_k_cu_41d29f556thrust24THRUST_300001_SM_1000_NS8cuda_cub3parE
	.align		8
        /*00f0*/ 	.dword	_ZN34_INTERNAL_7ffdaf3c_4_k_cu_41d29f556thrust24THRUST_300001_SM_1000_NS8cuda_cub10par_nosyncE
	.align		8
        /*00f8*/ 	.dword	_ZN34_INTERNAL_7ffdaf3c_4_k_cu_41d29f556thrust24THRUST_300001_SM_1000_NS6system6detail10sequential3seqE
	.align		8
        /*0100*/ 	.dword	_ZN34_INTERNAL_7ffdaf3c_4_k_cu_41d29f556thrust24THRUST_300001_SM_1000_NS6system3cpp3parE
	.align		8
        /*0108*/ 	.dword	_ZN34_INTERNAL_7ffdaf3c_4_k_cu_41d29f556thrust24THRUST_300001_SM_1000_NS12placeholders2_1E
	.align		8
        /*0110*/ 	.dword	_ZN34_INTERNAL_7ffdaf3c_4_k_cu_41d29f556thrust24THRUST_300001_SM_1000_NS12placeholders2_2E
	.align		8
        /*0118*/ 	.dword	_ZN34_INTERNAL_7ffdaf3c_4_k_cu_41d29f556thrust24THRUST_300001_SM_1000_NS12placeholders2_3E
	.align		8
        /*0120*/ 	.dword	_ZN34_INTERNAL_7ffdaf3c_4_k_cu_41d29f556thrust24THRUST_300001_SM_1000_NS12placeholders2_4E
	.align		8
        /*0128*/ 	.dword	_ZN34_INTERNAL_7ffdaf3c_4_k_cu_41d29f556thrust24THRUST_300001_SM_1000_NS12placeholders2_5E
	.align		8
        /*0130*/ 	.dword	_ZN34_INTERNAL_7ffdaf3c_4_k_cu_41d29f556thrust24THRUST_300001_SM_1000_NS12placeholders2_6E
	.align		8
        /*0138*/ 	.dword	_ZN34_INTERNAL_7ffdaf3c_4_k_cu_41d29f556thrust24THRUST_300001_SM_1000_NS12placeholders2_7E
	.align		8
        /*0140*/ 	.dword	_ZN34_INTERNAL_7ffdaf3c_4_k_cu_41d29f556thrust24THRUST_300001_SM_1000_NS12placeholders2_8E
	.align		8
        /*0148*/ 	.dword	_ZN34_INTERNAL_7ffdaf3c_4_k_cu_41d29f556thrust24THRUST_300001_SM_1000_NS12placeholders2_9E
	.align		8
        /*0150*/ 	.dword	_ZN34_INTERNAL_7ffdaf3c_4_k_cu_41d29f556thrust24THRUST_300001_SM_1000_NS12placeholders3_10E
	.align		8
        /*0158*/ 	.dword	_ZN34_INTERNAL_7ffdaf3c_4_k_cu_41d29f556thrust24THRUST_300001_SM_1000_NS3seqE
	.align		8
        /*0160*/ 	.dword	_ZN34_INTERNAL_7ffdaf3c_4_k_cu_41d29f556thrust24THRUST_300001_SM_1000_NS6deviceE
	.align		8
        /*0168*/ 	.dword	$str
	.align		8
        /*0170*/ 	.dword	vprintf


//--------------------- .text._ZN3cub18CUB_300001_SM_10006detail4scan16DeviceScanKernelINS2_10policy_hubIiiimN4cuda3std3__44plusIvEEE10Policy1000EN6thrust24THRUST_300001_SM_1000_NS10device_ptrIiEESF_NS0_13ScanTileStateIiLb1EEES9_NS0_8NullTypeEmiLb0ESI_EEvT0_T1_T2_iT3_T4_T5_ --------------------------
	.section	.text._ZN3cub18CUB_300001_SM_10006detail4scan16DeviceScanKernelINS2_10policy_hubIiiimN4cuda3std3__44plusIvEEE10Policy1000EN6thrust24THRUST_300001_SM_1000_NS10device_ptrIiEESF_NS0_13ScanTileStateIiLb1EEES9_NS0_8NullTypeEmiLb0ESI_EEvT0_T1_T2_iT3_T4_T5_,"ax",@progbits
	.align	128
        .global         _ZN3cub18CUB_300001_SM_10006detail4scan16DeviceScanKernelINS2_10policy_hubIiiimN4cuda3std3__44plusIvEEE10Policy1000EN6thrust24THRUST_300001_SM_1000_NS10device_ptrIiEESF_NS0_13ScanTileStateIiLb1EEES9_NS0_8NullTypeEmiLb0ESI_EEvT0_T1_T2_iT3_T4_T5_
        .type           _ZN3cub18CUB_300001_SM_10006detail4scan16DeviceScanKernelINS2_10policy_hubIiiimN4cuda3std3__44plusIvEEE10Policy1000EN6thrust24THRUST_300001_SM_1000_NS10device_ptrIiEESF_NS0_13ScanTileStateIiLb1EEES9_NS0_8NullTypeEmiLb0ESI_EEvT0_T1_T2_iT3_T4_T5_,@function
        .size           _ZN3cub18CUB_300001_SM_10006detail4scan16DeviceScanKernelINS2_10policy_hubIiiimN4cuda3std3__44plusIvEEE10Policy1000EN6thrust24THRUST_300001_SM_1000_NS10device_ptrIiEESF_NS0_13ScanTileStateIiLb1EEES9_NS0_8NullTypeEmiLb0ESI_EEvT0_T1_T2_iT3_T4_T5_,(.L_x_191 - _ZN3cub18CUB_300001_SM_10006detail4scan16DeviceScanKernelINS2_10policy_hubIiiimN4cuda3std3__44plusIvEEE10Policy1000EN6thrust24THRUST_300001_SM_1000_NS10device_ptrIiEESF_NS0_13ScanTileStateIiLb1EEES9_NS0_8NullTypeEmiLb0ESI_EEvT0_T1_T2_iT3_T4_T5_)
        .other          _ZN3cub18CUB_300001_SM_10006detail4scan16DeviceScanKernelINS2_10policy_hubIiiimN4cuda3std3__44plusIvEEE10Policy1000EN6thrust24THRUST_300001_SM_1000_NS10device_ptrIiEESF_NS0_13ScanTileStateIiLb1EEES9_NS0_8NullTypeEmiLb0ESI_EEvT0_T1_T2_iT3_T4_T5_,@"STO_CUDA_ENTRY STV_DEFAULT"
_ZN3cub18CUB_300001_SM_10006detail4scan16DeviceScanKernelINS2_10policy_hubIiiimN4cuda3std3__44plusIvEEE10Policy1000EN6thrust24THRUST_300001_SM_1000_NS10device_ptrIiEESF_NS0_13ScanTileStateIiLb1EEES9_NS0_8NullTypeEmiLb0ESI_EEvT0_T1_T2_iT3_T4_T5_:
.text._ZN3cub18CUB_300001_SM_10006detail4scan16DeviceScanKernelINS2_10policy_hubIiiimN4cuda3std3__44plusIvEEE10Policy1000EN6thrust24THRUST_300001_SM_1000_NS10device_ptrIiEESF_NS0_13ScanTileStateIiLb1EEES9_NS0_8NullTypeEmiLb0ESI_EEvT0_T1_T2_iT3_T4_T5_:
[----:B------:R-:W-:Y:S08]  /*0000*/  LDC R1, c[0x0][0x37c] ;  /* 0x0000df00ff017b82 */ /* 0x000ff00000000800 */
[----:B------:R-:W0:Y:S01]  /*0010*/  S2UR UR6, SR_CTAID.X ;  /* 0x00000000000679c3 */ /* 0x000e220000002500 */
[----:B------:R-:W0:Y:S01]  /*0020*/  LDCU UR4, c[0x0][0x398] ;  /* 0x00007300ff0477ac */ /* 0x000e220008000800 */
[----:B------:R-:W1:Y:S01]  /*0030*/  LDCU.64 UR8, c[0x0][0x3a0] ;  /* 0x00007400ff0877ac */ /* 0x000e620008000a00 */
[----:B------:R-:W2:Y:S01]  /*0040*/  LDCU.64 UR12, c[0x0][0x358] ;  /* 0x00006b00ff0c77ac */ /* 0x000ea20008000a00 */
[----:B0-----:R-:W-:-:S04]  /*0050*/  UIADD3 UR6, UPT, UPT, UR6, UR4, URZ ;  /* 0x0000000406067290 */ /* 0x001fc8000fffe0ff */
[----:B------:R-:W-:-:S04]  /*0060*/  UIMAD.WIDE UR10, UR6, 0x1ee0, URZ ;  /* 0x00001ee0060a78a5 */ /* 0x000fc8000f8e02ff */
[----:B-1----:R-:W-:-:S04]  /*0070*/  UIADD3 UR7, UP0, UPT, -UR10, UR8, URZ ;  /* 0x000000080a077290 */ /* 0x002fc8000ff1e1ff */
[----:B------:R-:W-:Y:S02]  /*0080*/  UIADD3.X UR4, UPT, UPT, ~UR11, UR9, URZ, UP0, !UPT ;  /* 0x000000090b047290 */ /* 0x000fe400087fe5ff */
[----:B------:R-:W-:-:S04]  /*0090*/  UISETP.GE.U32.AND UP0, UPT, UR7, 0x1ee1, UPT ;  /* 0x00001ee10700788c */ /* 0x000fc8000bf06070 */
[----:B------:R-:W-:-:S09]  /*00a0*/  UISETP.GE.U32.AND.EX UP0, UPT, UR4, URZ, UPT, UP0 ;  /* 0x000000ff0400728c */ /* 0x000fd2000bf06100 */
[----:B--2---:R-:W-:Y:S05]  /*00b0*/  BRA.U !UP0, `(.L_x_0) ;  /* 0x0000001d08047547 */ /* 0x004fea000b800000 */
[----:B------:R-:W0:Y:S01]  /*00c0*/  S2R R36, SR_TID.X ;  /* 0x0000000000247919 */ /* 0x000e220000002100 */
[----:B------:R-:W1:Y:S01]  /*00d0*/  LDCU.64 UR4, c[0x0][0x380] ;  /* 0x00007000ff0477ac */ /* 0x000e620008000a00 */
[C---:B0-----:R-:W-:Y:S02]  /*00e0*/  LOP3.LUT R0, R36.reuse, 0x1f, RZ, 0xc0, !PT ;  /* 0x0000001f24007812 */ /* 0x041fe400078ec0ff */
[----:B------:R-:W-:-:S05]  /*00f0*/  LOP3.LUT R3, R36, 0x3e0, RZ, 0xc0, !PT ;  /* 0x000003e024037812 */ /* 0x000fca00078ec0ff */
[----:B------:R-:W-:-:S05]  /*0100*/  IMAD R0, R3, 0x13, R0 ;  /* 0x0000001303007824 */ /* 0x000fca00078e0200 */
[----:B------:R-:W-:-:S05]  /*0110*/  IADD3 R0, P0, PT, R0, UR10, RZ ;  /* 0x0000000a00007c10 */ /* 0x000fca000ff1e0ff */
[----:B------:R-:W-:Y:S02]  /*0120*/  IMAD.X R41, RZ, RZ, UR11, P0 ;  /* 0x0000000bff297e24 */ /* 0x000fe400080e06ff */
[----:B------:R-:W-:-:S03]  /*0130*/  IMAD.SHL.U32 R42, R0, 0x4, RZ ;  /* 0x00000004002a7824 */ /* 0x000fc600078e00ff */
[----:B------:R-:W-:Y:S02]  /*0140*/  SHF.L.U64.HI R41, R0, 0x2, R41 ;  /* 0x0000000200297819 */ /* 0x000fe40000010229 */
[----:B-1----:R-:W-:-:S04]  /*0150*/  IADD3 R2, P0, PT, R42, UR4, RZ ;  /* 0x000000042a027c10 */ /* 0x002fc8000ff1e0ff */
[----:B------:R-:W-:-:S05]  /*0160*/  IADD3.X R3, PT, PT, R41, UR5, RZ, P0, !PT ;  /* 0x0000000529037c10 */ /* 0x000fca00087fe4ff */
[----:B------:R-:W2:Y:S04]  /*0170*/  LDG.E R5, desc[UR12][R2.64] ;  /* 0x0000000c02057981 */ /* 0x000ea8000c1e1900 */
[----:B------:R-:W3:Y:S04]  /*0180*/  LDG.E R7, desc[UR12][R2.64+0x80] ;  /* 0x0000800c02077981 */ /* 0x000ee8000c1e1900 */
[----:B------:R-:W4:Y:S04]  /*0190*/  LDG.E R9, desc[UR12][R2.64+0x100] ;  /* 0x0001000c02097981 */ /* 0x000f28000c1e1900 */
[----:B------:R-:W5:Y:S04]  /*01a0*/  LDG.E R11, desc[UR12][R2.64+0x180] ;  /* 0x0001800c020b7981 */ /* 0x000f68000c1e1900 */
        /* <DEDUP_REMOVED lines=14> */
[----:B------:R-:W5:Y:S01]  /*0290*/  LDG.E R0, desc[UR12][R2.64+0x900] ;  /* 0x0009000c02007981 */ /* 0x000f62000c1e1900 */
[----:B------:R-:W0:Y:S01]  /*02a0*/  S2UR UR5, SR_CgaCtaId ;  /* 0x00000000000579c3 */ /* 0x000e220000008800 */
[----:B------:R-:W-:Y:S01]  /*02b0*/  SHF.R.U32.HI R32, RZ, 0x5, R36 ;  /* 0x00000005ff207819 */ /* 0x000fe20000011624 */
[----:B------:R-:W-:Y:S01]  /*02c0*/  UMOV UR4, 0x400 ;  /* 0x0000040000047882 */ /* 0x000fe20000000000 */
[----:B------:R-:W1:Y:S01]  /*02d0*/  S2R R44, SR_LANEID ;  /* 0x00000000002c7919 */ /* 0x000e620000000000 */
[----:B------:R-:W-:Y:S01]  /*02e0*/  UISETP.NE.AND UP0, UPT, UR6, URZ, UPT ;  /* 0x000000ff0600728c */ /* 0x000fe2000bf05270 */
[----:B------:R-:W-:Y:S01]  /*02f0*/  BSSY.RECONVERGENT B0, `(.L_x_1) ;  /* 0x000014b000007945 */ /* 0x000fe20003800200 */
[----:B0-----:R-:W-:Y:S01]  /*0300*/  ULEA UR4, UR5, UR4, 0x18 ;  /* 0x0000000405047291 */ /* 0x001fe2000f8ec0ff */
[----:B-1----:R-:W-:-:S05]  /*0310*/  IMAD R28, R32, 0x260, R44 ;  /* 0x00000260201c7824 */ /* 0x002fca00078e022c */
[----:B------:R-:W-:-:S05]  /*0320*/  LEA R28, R28, UR4, 0x2 ;  /* 0x000000041c1c7c11 */ /* 0x000fca000f8e10ff */
[----:B------:R-:W-:Y:S01]  /*0330*/  IMAD R27, R44, 0x48, R28 ;  /* 0x000000482c1b7824 */ /* 0x000fe200078e021c */
[----:B--2---:R0:W-:Y:S04]  /*0340*/  STS [R28], R5 ;  /* 0x000000051c007388 */ /* 0x0041e80000000800 */
[----:B---3--:R0:W-:Y:S04]  /*0350*/  STS [R28+0x80], R7 ;  /* 0x000080071c007388 */ /* 0x0081e80000000800 */
[----:B----4-:R0:W-:Y:S04]  /*0360*/  STS [R28+0x100], R9 ;  /* 0x000100091c007388 */ /* 0x0101e80000000800 */
[----:B-----5:R0:W-:Y:S04]  /*0370*/  STS [R28+0x180], R11 ;  /* 0x0001800b1c007388 */ /* 0x0201e80000000800 */
[----:B------:R0:W-:Y:S04]  /*0380*/  STS [R28+0x200], R13 ;  /* 0x0002000d1c007388 */ /* 0x0001e80000000800 */
        /* <DEDUP_REMOVED lines=13> */
[----:B------:R0:W-:Y:S01]  /*0460*/  STS [R28+0x900], R0 ;  /* 0x000900001c007388 */ /* 0x0001e20000000800 */
[----:B------:R-:W-:-:S03]  /*0470*/  NOP ;  /* 0x0000000000007918 */ /* 0x000fc60000000000 */
[----:B------:R0:W1:Y:S04]  /*0480*/  LDS R26, [R27] ;  /* 0x000000001b1a7984 */ /* 0x0000680000000800 */
[----:B------:R0:W2:Y:S04]  /*0490*/  LDS R25, [R27+0x4] ;  /* 0x000004001b197984 */ /* 0x0000a80000000800 */
[----:B------:R0:W3:Y:S04]  /*04a0*/  LDS R24, [R27+0x8] ;  /* 0x000008001b187984 */ /* 0x0000e80000000800 */
[----:B------:R0:W4:Y:S04]  /*04b0*/  LDS R40, [R27+0xc] ;  /* 0x00000c001b287984 */ /* 0x0001280000000800 */
[----:B------:R0:W0:Y:S04]  /*04c0*/  LDS R39, [R27+0x10] ;  /* 0x000010001b277984 */ /* 0x0000280000000800 */
        /* <DEDUP_REMOVED lines=13> */
[----:B------:R0:W0:Y:S01]  /*05a0*/  LDS R0, [R27+0x48] ;  /* 0x000048001b007984 */ /* 0x0000220000000800 */
[----:B------:R-:W-:Y:S06]  /*05b0*/  BAR.SYNC.DEFER_BLOCKING 0x0 ;  /* 0x0000000000007b1d */ /* 0x000fec0000010000 */
[----:B-1234-:R-:W-:Y:S05]  /*05c0*/  BRA.U UP0, `(.L_x_2) ;  /* 0x0000000500247547 */ /* 0x01efea000b800000 */
[----:B------:R-:W-:Y:S02]  /*05d0*/  IADD3 R8, PT, PT, R24, R25, R26 ;  /* 0x0000001918087210 */ /* 0x000fe40007ffe01a */
[----:B------:R-:W-:Y:S02]  /*05e0*/  ISETP.NE.AND P1, PT, R44, 0x1f, PT ;  /* 0x0000001f2c00780c */ /* 0x000fe40003f25270 */
[----:B0-----:R-:W-:Y:S02]  /*05f0*/  IADD3 R8, PT, PT, R39, R40, R8 ;  /* 0x0000002827087210 */ /* 0x001fe40007ffe008 */
[----:B------:R-:W-:Y:S02]  /*0600*/  ISETP.GE.U32.AND P2, PT, R36, 0x20, PT ;  /* 0x000000202400780c */ /* 0x000fe40003f46070 */
[----:B------:R-:W-:Y:S02]  /*0610*/  IADD3 R8, PT, PT, R30, R31, R8 ;  /* 0x0000001f1e087210 */ /* 0x000fe40007ffe008 */
[----:B------:R-:W-:-:S02]  /*0620*/  ISETP.NE.AND P3, PT, R44, RZ, PT ;  /* 0x000000ff2c00720c */ /* 0x000fc40003f65270 */
[----:B------:R-:W-:-:S03]  /*0630*/  IADD3 R8, PT, PT, R23, R29, R8 ;  /* 0x0000001d17087210 */ /* 0x000fc60007ffe008 */
[----:B------:R-:W-:Y:S02]  /*0640*/  @!P1 LEA R37, R32, UR4, 0x2 ;  /* 0x0000000420259c11 */ /* 0x000fe4000f8e10ff */
[----:B------:R-:W-:-:S04]  /*0650*/  IADD3 R8, PT, PT, R21, R22, R8 ;  /* 0x0000001615087210 */ /* 0x000fc80007ffe008 */
[----:B------:R-:W-:-:S04]  /*0660*/  IADD3 R8, PT, PT, R7, R20, R8 ;  /* 0x0000001407087210 */ /* 0x000fc80007ffe008 */
[----:B------:R-:W-:-:S04]  /*0670*/  IADD3 R8, PT, PT, R5, R6, R8 ;  /* 0x0000000605087210 */ /* 0x000fc80007ffe008 */
[----:B------:R-:W-:-:S04]  /*0680*/  IADD3 R33, PT, PT, R3, R4, R8 ;  /* 0x0000000403217210 */ /* 0x000fc80007ffe008 */
[----:B------:R-:W-:-:S05]  /*0690*/  IADD3 R33, PT, PT, R0, R2, R33 ;  /* 0x0000000200217210 */ /* 0x000fca0007ffe021 */
[----:B------:R-:W0:Y:S02]  /*06a0*/  SHFL.UP P0, R8, R33, 0x1, RZ ;  /* 0x0420000021087989 */ /* 0x000e2400000000ff */
[----:B0-----:R-:W-:-:S05]  /*06b0*/  @P0 IMAD.IADD R8, R33, 0x1, R8 ;  /* 0x0000000121080824 */ /* 0x001fca00078e0208 */
[----:B------:R-:W0:Y:S02]  /*06c0*/  SHFL.UP P0, R13, R8, 0x2, RZ ;  /* 0x04400000080d7989 */ /* 0x000e2400000000ff */
[----:B0-----:R-:W-:-:S05]  /*06d0*/  @P0 IMAD.IADD R13, R8, 0x1, R13 ;  /* 0x00000001080d0824 */ /* 0x001fca00078e020d */
[----:B------:R-:W0:Y:S02]  /*06e0*/  SHFL.UP P0, R16, R13, 0x4, RZ ;  /* 0x048000000d107989 */ /* 0x000e2400000000ff */
[----:B0-----:R-:W-:-:S05]  /*06f0*/  @P0 IMAD.IADD R16, R13, 0x1, R16 ;  /* 0x000000010d100824 */ /* 0x001fca00078e0210 */
[----:B------:R-:W0:Y:S02]  /*0700*/  SHFL.UP P0, R35, R16, 0x8, RZ ;  /* 0x0500000010237989 */ /* 0x000e2400000000ff */
[----:B0-----:R-:W-:-:S05]  /*0710*/  @P0 IMAD.IADD R35, R16, 0x1, R35 ;  /* 0x0000000110230824 */ /* 0x001fca00078e0223 */
[----:B------:R-:W0:Y:S02]  /*0720*/  SHFL.UP P0, R34, R35, 0x10, RZ ;  /* 0x0600000023227989 */ /* 0x000e2400000000ff */
[----:B0-----:R-:W-:Y:S01]  /*0730*/  @P0 IMAD.IADD R34, R35, 0x1, R34 ;  /* 0x0000000123220824 */ /* 0x001fe200078e0222 */
[----:B------:R-:W-:-:S03]  /*0740*/  ISETP.NE.AND P0, PT, R32, 0x2, PT ;  /* 0x000000022000780c */ /* 0x000fc60003f05270 */
[----:B------:R-:W-:Y:S01]  /*0750*/  IMAD.IADD R33, R34, 0x1, -R33 ;  /* 0x0000000122217824 */ /* 0x000fe200078e0a21 */
[----:B------:R-:W-:Y:S01]  /*0760*/  @!P1 STS [R37+0x10], R34 ;  /* 0x0000102225009388 */ /* 0x000fe20000000800 */
[----:B------:R-:W-:Y:S01]  /*0770*/  BAR.SYNC.DEFER_BLOCKING 0x0 ;  /* 0x0000000000007b1d */ /* 0x000fe20000010000 */
[----:B------:R-:W-:-:S05]  /*0780*/  ISETP.NE.AND P1, PT, R32, 0x9, PT ;  /* 0x000000092000780c */ /* 0x000fca0003f25270 */
[----:B------:R-:W0:Y:S04]  /*0790*/  LDS.128 R8, [UR4+0x10] ;  /* 0x00001004ff087984 */ /* 0x000e280008000c00 */
[----:B------:R-:W1:Y:S04]  /*07a0*/  LDS.128 R12, [UR4+0x20] ;  /* 0x00002004ff0c7984 */ /* 0x000e680008000c00 */
[----:B------:R-:W2:Y:S01]  /*07b0*/  LDS.128 R16, [UR4+0x30] ;  /* 0x00003004ff107984 */ /* 0x000ea20008000c00 */
[----:B0-----:R-:W-:-:S04]  /*07c0*/  IMAD.IADD R9, R8, 0x1, R9 ;  /* 0x0000000108097824 */ /* 0x001fc800078e0209 */
[----:B------:R-:W-:Y:S01]  /*07d0*/  IMAD.IADD R10, R10, 0x1, R9 ;  /* 0x000000010a0a7824 */ /* 0x000fe200078e0209 */
[----:B------:R-:W-:Y:S02]  /*07e0*/  SEL R8, R9, R8, !P0 ;  /* 0x0000000809087207 */ /* 0x000fe40004000000 */
[----:B------:R-:W-:Y:S01]  /*07f0*/  ISETP.NE.AND P0, PT, R32, 0x3, PT ;  /* 0x000000032000780c */ /* 0x000fe20003f05270 */
[----:B------:R-:W-:Y:S01]  /*0800*/  IMAD.IADD R11, R11, 0x1, R10 ;  /* 0x000000010b0b7824 */ /* 0x000fe200078e020a */
[----:B------:R-:W-:Y:S02]  /*0810*/  SEL R9, R33, RZ, P3 ;  /* 0x000000ff21097207 */ /* 0x000fe40001800000 */
[----:B------:R-:W-:Y:S01]  /*0820*/  SEL R8, R10, R8, !P0 ;  /* 0x000000080a087207 */ /* 0x000fe20004000000 */
[----:B-1----:R-:W-:Y:S01]  /*0830*/  IMAD.IADD R12, R11, 0x1, R12 ;  /* 0x000000010b0c7824 */ /* 0x002fe200078e020c */
[----:B------:R-:W-:-:S03]  /*0840*/  ISETP.NE.AND P0, PT, R32, 0x4, PT ;  /* 0x000000042000780c */ /* 0x000fc60003f05270 */
[----:B------:R-:W-:Y:S01]  /*0850*/  IMAD.IADD R13, R13, 0x1, R12 ;  /* 0x000000010d0d7824 */ /* 0x000fe200078e020c */
[----:B------:R-:W-:Y:S02]  /*0860*/  SEL R8, R11, R8, !P0 ;  /* 0x000000080b087207 */ /* 0x000fe40004000000 */
[----:B------:R-:W-:Y:S01]  /*0870*/  ISETP.NE.AND P0, PT, R32, 0x5, PT ;  /* 0x000000052000780c */ /* 0x000fe20003f05270 */
[----:B------:R-:W-:-:S03]  /*0880*/  IMAD.IADD R14, R14, 0x1, R13 ;  /* 0x000000010e0e7824 */ /* 0x000fc600078e020d */
[----:B------:R-:W-:Y:S01]  /*0890*/  SEL R8, R12, R8, !P0 ;  /* 0x000000080c087207 */ /* 0x000fe20004000000 */
[----:B------:R-:W-:Y:S01]  /*08a0*/  IMAD.IADD R15, R15, 0x1, R14 ;  /* 0x000000010f0f7824 */ /* 0x000fe200078e020e */
[----:B------:R-:W-:-:S03]  /*08b0*/  ISETP.NE.AND P0, PT, R32, 0x6, PT ;  /* 0x000000062000780c */ /* 0x000fc60003f05270 */
[----:B--2---:R-:W-:Y:S01]  /*08c0*/  IMAD.IADD R16, R15, 0x1, R16 ;  /* 0x000000010f107824 */ /* 0x004fe200078e0210 */
[----:B------:R-:W-:Y:S02]  /*08d0*/  SEL R8, R13, R8, !P0 ;  /* 0x000000080d087207 */ /* 0x000fe40004000000 */
[----:B------:R-:W-:Y:S01]  /*08e0*/  ISETP.NE.AND P0, PT, R32, 0x7, PT ;  /* 0x000000072000780c */ /* 0x000fe20003f05270 */
[----:B------:R-:W-:-:S03]  /*08f0*/  IMAD.IADD R17, R17, 0x1, R16 ;  /* 0x0000000111117824 */ /* 0x000fc600078e0210 */
[----:B------:R-:W-:Y:S01]  /*0900*/  SEL R8, R14, R8, !P0 ;  /* 0x000000080e087207 */ /* 0x000fe20004000000 */
[----:B------:R-:W-:Y:S01]  /*0910*/  IMAD.IADD R18, R18, 0x1, R17 ;  /* 0x0000000112127824 */ /* 0x000fe200078e0211 */
[----:B------:R-:W-:-:S03]  /*0920*/  ISETP.NE.AND P0, PT, R32, 0x8, PT ;  /* 0x000000082000780c */ /* 0x000fc60003f05270 */
[----:B------:R-:W-:Y:S01]  /*0930*/  IMAD.IADD R19, R19, 0x1, R18 ;  /* 0x0000000113137824 */ /* 0x000fe200078e0212 */
[----:B------:R-:W-:Y:S02]  /*0940*/  SEL R8, R15, R8, !P0 ;  /* 0x000000080f087207 */ /* 0x000fe40004000000 */
[----:B------:R-:W-:Y:S02]  /*0950*/  ISETP.NE.AND P0, PT, R32, 0xa, PT ;  /* 0x0000000a2000780c */ /* 0x000fe40003f05270 */
[----:B------:R-:W-:Y:S02]  /*0960*/  SEL R8, R16, R8, !P1 ;  /* 0x0000000810087207 */ /* 0x000fe40004800000 */
[C---:B------:R-:W-:Y:S02]  /*0970*/  ISETP.NE.AND P1, PT, R32.reuse, 0xb, PT ;  /* 0x0000000b2000780c */ /* 0x040fe40003f25270 */
[----:B------:R-:W-:Y:S02]  /*0980*/  SEL R8, R17, R8, !P0 ;  /* 0x0000000811087207 */ /* 0x000fe40004000000 */
[----:B------:R-:W-:-:S02]  /*0990*/  ISETP.NE.AND P0, PT, R32, 0xc, PT ;  /* 0x0000000c2000780c */ /* 0x000fc40003f05270 */
[----:B------:R-:W-:Y:S02]  /*09a0*/  SEL R8, R18, R8, !P1 ;  /* 0x0000000812087207 */ /* 0x000fe40004800000 */
[----:B------:R-:W-:Y:S02]  /*09b0*/  ISETP.NE.AND P1, PT, R36, RZ, PT ;  /* 0x000000ff2400720c */ /* 0x000fe40003f25270 */
[----:B------:R-:W-:-:S05]  /*09c0*/  SEL R8, R19, R8, !P0 ;  /* 0x0000000813087207 */ /* 0x000fca0004000000 */
[----:B------:R-:W-:-:S06]  /*09d0*/  @P2 IMAD.IADD R33, R8, 0x1, R9 ;  /* 0x0000000108212824 */ /* 0x000fcc00078e0209 */
[----:B------:R-:W-:Y:S05]  /*09e0*/  @P1 BRA `(.L_x_3) ;  /* 0x0000000c006c1947 */ /* 0x000fea0003800000 */
[----:B------:R-:W0:Y:S01]  /*09f0*/  LDS R12, [UR4+0x40] ;  /* 0x00004004ff0c7984 */ /* 0x000e220008000800 */
[----:B------:R-:W1:Y:S01]  /*0a00*/  LDC.64 R10, c[0x0][0x390] ;  /* 0x0000e400ff0a7b82 */ /* 0x000e620000000a00 */
[----:B------:R-:W-:Y:S02]  /*0a10*/  IMAD.MOV.U32 R8, RZ, RZ, 0x65 ;  /* 0x00000065ff087424 */ /* 0x000fe400078e00ff */
[----:B------:R-:W-:Y:S02]  /*0a20*/  IMAD.MOV.U32 R33, RZ, RZ, RZ ;  /* 0x000000ffff217224 */ /* 0x000fe400078e00ff */
[----:B0-----:R-:W-:-:S05]  /*0a30*/  IMAD.IADD R9, R19, 0x1, R12 ;  /* 0x0000000113097824 */ /* 0x001fca00078e020c */
[----:B-1----:R0:W-:Y:S01]  /*0a40*/  ST.E.64.STRONG.GPU desc[UR12][R10.64+0x100], R8 ;  /* 0x000100080a007985 */ /* 0x0021e2000c10fb0c */
[----:B------:R-:W-:Y:S05]  /*0a50*/  BRA `(.L_x_3) ;  /* 0x0000000c00507947 */ /* 0x000fea0003800000 */
.L_x_2:
[----:B------:R-:W-:Y:S02]  /*0a60*/  IADD3 R8, PT, PT, R24, R25, R26 ;  /* 0x0000001918087210 */ /* 0x000fe40007ffe01a */
[C---:B------:R-:W-:Y:S02]  /*0a70*/  ISETP.NE.AND P1, PT, R44.reuse, 0x1f, PT ;  /* 0x0000001f2c00780c */ /* 0x040fe40003f25270 */
[----:B0-----:R-:W-:Y:S02]  /*0a80*/  IADD3 R8, PT, PT, R39, R40, R8 ;  /* 0x0000002827087210 */ /* 0x001fe40007ffe008 */
[----:B------:R-:W-:Y:S02]  /*0a90*/  ISETP.NE.AND P2, PT, R44, RZ, PT ;  /* 0x000000ff2c00720c */ /* 0x000fe40003f45270 */
[----:B------:R-:W-:-:S04]  /*0aa0*/  IADD3 R8, PT, PT, R30, R31, R8 ;  /* 0x0000001f1e087210 */ /* 0x000fc80007ffe008 */
        /* <DEDUP_REMOVED lines=37> */
[----:B------:R-:W-:Y:S01]  /*0d00*/  IMAD.IADD R14, R14, 0x1, R13 ;  /* 0x000000010e0e7824 */ /* 0x000fe200078e020d */
[----:B------:R-:W0:Y:S02]  /*0d10*/  LDS R11, [UR4+0x40] ;  /* 0x00004004ff0b7984 */ /* 0x000e240008000800 */
        /* <DEDUP_REMOVED lines=12> */
[----:B------:R-:W-:-:S04]  /*0de0*/  ISETP.NE.AND P0, PT, R32, 0x9, PT ;  /* 0x000000092000780c */ /* 0x000fc80003f05270 */
[----:B------:R-:W-:Y:S02]  /*0df0*/  SEL R8, R16, R8, !P0 ;  /* 0x0000000810087207 */ /* 0x000fe40004000000 */
[----:B------:R-:W-:-:S04]  /*0e00*/  ISETP.NE.AND P0, PT, R32, 0xa, PT ;  /* 0x0000000a2000780c */ /* 0x000fc80003f05270 */
[----:B------:R-:W-:Y:S02]  /*0e10*/  SEL R8, R17, R8, !P0 ;  /* 0x0000000811087207 */ /* 0x000fe40004000000 */
[----:B------:R-:W-:-:S04]  /*0e20*/  ISETP.NE.AND P0, PT, R32, 0xb, PT ;  /* 0x0000000b2000780c */ /* 0x000fc80003f05270 */
[----:B------:R-:W-:Y:S02]  /*0e30*/  SEL R8, R18, R8, !P0 ;  /* 0x0000000812087207 */ /* 0x000fe40004000000 */
[C---:B------:R-:W-:Y:S01]  /*0e40*/  ISETP.GT.U32.AND P0, PT, R36.reuse, 0x1f, PT ;  /* 0x0000001f2400780c */ /* 0x040fe20003f04070 */
[C---:B0-----:R-:W-:Y:S01]  /*0e50*/  IMAD.IADD R11, R19.reuse, 0x1, R11 ;  /* 0x00000001130b7824 */ /* 0x041fe200078e020b */
[----:B------:R-:W-:Y:S02]  /*0e60*/  SEL R8, R19, R8, !P1 ;  /* 0x0000000813087207 */ /* 0x000fe40004800000 */
[----:B------:R-:W-:-:S03]  /*0e70*/  ISETP.GE.U32.AND P1, PT, R36, 0x20, PT ;  /* 0x000000202400780c */ /* 0x000fc60003f26070 */
[----:B------:R-:W-:-:S05]  /*0e80*/  IMAD.IADD R8, R8, 0x1, R9 ;  /* 0x0000000108087824 */ /* 0x000fca00078e0209 */
[----:B------:R-:W-:Y:S01]  /*0e90*/  SEL R43, R33, R8, !P1 ;  /* 0x00000008212b7207 */ /* 0x000fe20004800000 */
[----:B------:R-:W-:Y:S06]  /*0ea0*/  @P0 BRA `(.L_x_4) ;  /* 0x0000000800140947 */ /* 0x000fec0003800000 */
[----:B------:R-:W0:Y:S01]  /*0eb0*/  LDC.64 R16, c[0x0][0x390] ;  /* 0x0000e400ff107b82 */ /* 0x000e220000000a00 */
[----:B------:R-:W-:Y:S01]  /*0ec0*/  ISETP.NE.AND P1, PT, R36, RZ, PT ;  /* 0x000000ff2400720c */ /* 0x000fe20003f25270 */
[----:B------:R-:W-:Y:S01]  /*0ed0*/  IMAD.U32 R13, RZ, RZ, UR6 ;  /* 0x00000006ff0d7e24 */ /* 0x000fe2000f8e00ff */
[----:B------:R-:W-:-:S05]  /*0ee0*/  LOP3.LUT R18, RZ, R36, RZ, 0x33, !PT ;  /* 0x00000024ff127212 */ /* 0x000fca00078e33ff */
[----:B------:R-:W-:-:S06]  /*0ef0*/  VIADD R18, R18, UR6 ;  /* 0x0000000612127c36 */ /* 0x000fcc0008000000 */
[----:B------:R-:W-:Y:S01]  /*0f00*/  @!P1 IMAD.MOV.U32 R10, RZ, RZ, 0x64 ;  /* 0x00000064ff0a9424 */ /* 0x000fe200078e00ff */
[----:B------:R1:W-:Y:S01]  /*0f10*/  @!P1 STS [UR4+0xc], R11 ;  /* 0x00000c0bff009988 */ /* 0x0003e20008000804 */
[----:B0-----:R-:W-:-:S04]  /*0f20*/  IMAD.WIDE R12, R13, 0x8, R16 ;  /* 0x000000080d0c7825 */ /* 0x001fc800078e0210 */
[----:B------:R-:W-:Y:S01]  /*0f30*/  IMAD.WIDE R16, R18, 0x8, R16 ;  /* 0x0000000812107825 */ /* 0x000fe200078e0210 */
[----:B------:R1:W-:Y:S01]  /*0f40*/  @!P1 ST.E.64.STRONG.GPU desc[UR12][R12.64+0x100], R10 ;  /* 0x0001000a0c009985 */ /* 0x0003e2000c10fb0c */
[----:B------:R-:W-:Y:S05]  /*0f50*/  NANOSLEEP 0x226 ;  /* 0x000002260000795d */ /* 0x000fea0003800000 */
[----:B------:R-:W2:Y:S01]  /*0f60*/  LD.E.64.STRONG.GPU R14, desc[UR12][R16.64+0x100] ;  /* 0x0001000c100e7980 */ /* 0x000ea2000c10fb00 */
[----:B------:R-:W-:Y:S01]  /*0f70*/  UMOV UR5, 0xffffffff ;  /* 0xffffffff00057882 */ /* 0x000fe20000000000 */
[----:B--2---:R-:W-:Y:S02]  /*0f80*/  ISETP.NE.AND P0, PT, R14, 0x63, PT ;  /* 0x000000630e00780c */ /* 0x004fe40003f05270 */
[----:B-1----:R-:W-:Y:S11]  /*0f90*/  BRA.DIV UR5, `(.L_x_5) ;  /* 0x0000002e05dc7947 */ /* 0x002ff6000b800000 */
[----:B------:R-:W-:-:S13]  /*0fa0*/  VOTE.ANY P0, !P0 ;  /* 0x0000000000ff7806 */ /* 0x000fda0004000100 */
.L_x_34:
[----:B------:R-:W-:Y:S05]  /*0fb0*/  @!P0 BRA `(.L_x_6) ;  /* 0x0000000000248947 */ /* 0x000fea0003800000 */
[----:B------:R-:W-:-:S07]  /*0fc0*/  IMAD.MOV.U32 R9, RZ, RZ, 0x1de ;  /* 0x000001deff097424 */ /* 0x000fce00078e00ff */
.L_x_8:
[----:B------:R-:W-:Y:S05]  /*0fd0*/  NANOSLEEP R9 ;  /* 0x000000090000735d */ /* 0x000fea0003800000 */
[----:B------:R-:W2:Y:S01]  /*0fe0*/  LD.E.64.STRONG.GPU R14, desc[UR12][R16.64+0x100] ;  /* 0x0001000c100e7980 */ /* 0x000ea2000c10fb00 */
[----:B------:R-:W-:Y:S01]  /*0ff0*/  UMOV UR5, 0xffffffff ;  /* 0xffffffff00057882 */ /* 0x000fe20000000000 */
[----:B------:R-:W-:Y:S02]  /*1000*/  SHF.R.U32.HI R9, RZ, 0x1, R9 ;  /* 0x00000001ff097819 */ /* 0x000fe40000011609 */
[----:B--2---:R-:W-:Y:S01]  /*1010*/  ISETP.NE.AND P0, PT, R14, 0x63, PT ;  /* 0x000000630e00780c */ /* 0x004fe20003f05270 */
[----:B------:R-:W-:-:S12]  /*1020*/  BRA.DIV UR5, `(.L_x_7) ;  /* 0x0000002e05d87947 */ /* 0x000fd8000b800000 */
[----:B------:R-:W-:-:S13]  /*1030*/  VOTE.ANY P0, !P0 ;  /* 0x0000000000ff7806 */ /* 0x000fda0004000100 */
.L_x_37:
[----:B------:R-:W-:Y:S05]  /*1040*/  @P0 BRA `(.L_x_8) ;  /* 0xfffffffc00e00947 */ /* 0x000fea000383ffff */
.L_x_6:
[----:B------:R-:W-:Y:S01]  /*1050*/  UMOV UR5, 0xffffffff ;  /* 0xffffffff00057882 */ /* 0x000fe20000000000 */
[----:B------:R-:W-:Y:S02]  /*1060*/  ISETP.NE.AND P2, PT, R14, 0x65, PT ;  /* 0x000000650e00780c */ /* 0x000fe40003f45270 */
[----:B------:R-:W-:Y:S11]  /*1070*/  BRA.DIV UR5, `(.L_x_9) ;  /* 0x0000002e05e47947 */ /* 0x000ff6000b800000 */
[----:B------:R-:W0:Y:S01]  /*1080*/  S2R R45, SR_GEMASK ;  /* 0x00000000002d7919 */ /* 0x000e220000003c00 */
[----:B------:R-:W-:Y:S01]  /*1090*/  VOTE.ANY R8, PT, !P2 ;  /* 0x0000000000087806 */ /* 0x000fe200050e0100 */
[C---:B------:R-:W-:Y:S02]  /*10a0*/  VIADD R33, R44.reuse, 0x2 ;  /* 0x000000022c217836 */ /* 0x040fe40000000000 */
[C---:B------:R-:W-:Y:S02]  /*10b0*/  VIADD R32, R44.reuse, 0x4 ;  /* 0x000000042c207836 */ /* 0x040fe40000000000 */
[C---:B------:R-:W-:Y:S02]  /*10c0*/  VIADD R19, R44.reuse, 0x8 ;  /* 0x000000082c137836 */ /* 0x040fe40000000000 */
[----:B------:R-:W-:Y:S01]  /*10d0*/  VIADD R34, R44, 0x10 ;  /* 0x000000102c227836 */ /* 0x000fe20000000000 */
[----:B0-----:R-:W-:-:S05]  /*10e0*/  LOP3.LUT R8, R8, 0x80000000, R45, 0xec, !PT ;  /* 0x8000000008087812 */ /* 0x001fca00078eec2d */
[----:B------:R-:W-:-:S05]  /*10f0*/  VIADD R9, R8, 0xffffffff ;  /* 0xffffffff08097836 */ /* 0x000fca0000000000 */
[----:B------:R-:W-:-:S04]  /*1100*/  LOP3.LUT R9, R8, R9, RZ, 0xc, !PT ;  /* 0x0000000908097212 */ /* 0x000fc800078e0cff */
[----:B------:R0:W1:Y:S02]  /*1110*/  POPC R38, R9 ;  /* 0x0000000900267309 */ /* 0x0000640000000000 */
[----:B0-----:R-:W0:Y:S01]  /*1120*/  LDC.64 R8, c[0x0][0x390] ;  /* 0x0000e400ff087b82 */ /* 0x001e220000000a00 */
[----:B-1----:R-:W1:Y:S01]  /*1130*/  SHFL.DOWN PT, R16, R15, 0x1, R38 ;  /* 0x082000000f107989 */ /* 0x002e6200000e0026 */
[-C--:B------:R-:W-:Y:S02]  /*1140*/  ISETP.GE.AND P0, PT, R44, R38.reuse, PT ;  /* 0x000000262c00720c */ /* 0x080fe40003f06270 */
[-C--:B------:R-:W-:Y:S02]  /*1150*/  ISETP.GT.AND P2, PT, R34, R38.reuse, PT ;  /* 0x000000262200720c */ /* 0x080fe40003f44270 */
[----:B-1----:R-:W-:Y:S02]  /*1160*/  SEL R16, R16, RZ, !P0 ;  /* 0x000000ff10107207 */ /* 0x002fe40004000000 */
[----:B------:R-:W-:-:S03]  /*1170*/  ISETP.GT.AND P0, PT, R33, R38, PT ;  /* 0x000000262100720c */ /* 0x000fc60003f04270 */
[----:B------:R-:W-:-:S05]  /*1180*/  IMAD.IADD R17, R16, 0x1, R15 ;  /* 0x0000000110117824 */ /* 0x000fca00078e020f */
[----:B------:R-:W1:Y:S02]  /*1190*/  SHFL.DOWN PT, R16, R17, 0x2, R38 ;  /* 0x0840000011107989 */ /* 0x000e6400000e0026 */
[----:B-1----:R-:W-:Y:S02]  /*11a0*/  SEL R16, R16, RZ, !P0 ;  /* 0x000000ff10107207 */ /* 0x002fe40004000000 */
[----:B------:R-:W-:-:S03]  /*11b0*/  ISETP.GT.AND P0, PT, R32, R38, PT ;  /* 0x000000262000720c */ /* 0x000fc60003f04270 */
[----:B------:R-:W-:-:S05]  /*11c0*/  IMAD.IADD R35, R17, 0x1, R16 ;  /* 0x0000000111237824 */ /* 0x000fca00078e0210 */
[----:B------:R-:W1:Y:S02]  /*11d0*/  SHFL.DOWN PT, R16, R35, 0x4, R38 ;  /* 0x0880000023107989 */ /* 0x000e6400000e0026 */
[----:B-1----:R-:W-:Y:S02]  /*11e0*/  SEL R16, R16, RZ, !P0 ;  /* 0x000000ff10107207 */ /* 0x002fe40004000000 */
[----:B------:R-:W-:-:S03]  /*11f0*/  ISETP.GT.AND P0, PT, R19, R38, PT ;  /* 0x000000261300720c */ /* 0x000fc60003f04270 */
[----:B------:R-:W-:Y:S01]  /*1200*/  IMAD.IADD R37, R35, 0x1, R16 ;  /* 0x0000000123257824 */ /* 0x000fe200078e0210 */
[----:B0-----:R-:W-:-:S04]  /*1210*/  IADD3 R35, P3, PT, R8, 0x100, RZ ;  /* 0x0000010008237810 */ /* 0x001fc80007f7e0ff */
[----:B------:R-:W0:Y:S02]  /*1220*/  SHFL.DOWN PT, R16, R37, 0x8, R38 ;  /* 0x0900000025107989 */ /* 0x000e2400000e0026 */
[----:B0-----:R-:W-:Y:S02]  /*1230*/  SEL R16, R16, RZ, !P0 ;  /* 0x000000ff10107207 */ /* 0x001fe40004000000 */
[----:B------:R-:W-:-:S03]  /*1240*/  ISETP.NE.AND P0, PT, R14, 0x65, PT ;  /* 0x000000650e00780c */ /* 0x000fc60003f05270 */
[----:B------:R-:W-:Y:S02]  /*1250*/  IMAD.IADD R17, R37, 0x1, R16 ;  /* 0x0000000125117824 */ /* 0x000fe400078e0210 */
[----:B------:R-:W-:-:S03]  /*1260*/  IMAD.X R37, RZ, RZ, R9, P3 ;  /* 0x000000ffff257224 */ /* 0x000fc600018e0609 */
[----:B------:R-:W0:Y:S05]  /*1270*/  SHFL.DOWN PT, R16, R17, 0x10, R38 ;  /* 0x0a00000011107989 */ /* 0x000e2a00000e0026 */
[----:B------:R-:W-:Y:S02]  /*1280*/  VOTE.ALL P0, P0 ;  /* 0x0000000000ff7806 */ /* 0x000fe40000000000 */
[----:B0-----:R-:W-:-:S05]  /*1290*/  SEL R16, R16, RZ, !P2 ;  /* 0x000000ff10107207 */ /* 0x001fca0005000000 */
[----:B------:R-:W-:-:S07]  /*12a0*/  IMAD.IADD R36, R17, 0x1, R16 ;  /* 0x0000000111247824 */ /* 0x000fce00078e0210 */
.L_x_46:
[----:B------:R-:W-:Y:S05]  /*12b0*/  @!P0 BRA `(.L_x_10) ;  /* 0x0000000000d48947 */ /* 0x000fea0003800000 */
[----:B------:R-:W-:-:S07]  /*12c0*/  IMAD.MOV.U32 R38, RZ, RZ, 0x1de ;  /* 0x000001deff267424 */ /* 0x000fce00078e00ff */
.L_x_16:
[----:B------:R-:W-:Y:S02]  /*12d0*/  IMAD.MOV.U32 R8, RZ, RZ, R35 ;  /* 0x000000ffff087224 */ /* 0x000fe400078e0023 */
[----:B------:R-:W-:Y:S02]  /*12e0*/  IMAD.MOV.U32 R9, RZ, RZ, R37 ;  /* 0x000000ffff097224 */ /* 0x000fe400078e0025 */
[----:B------:R-:W-:-:S05]  /*12f0*/  IMAD.WIDE R16, R18, 0x8, R8 ;  /* 0x0000000812107825 */ /* 0x000fca00078e0208 */
[----:B------:R-:W2:Y:S01]  /*1300*/  LD.E.64.STRONG.GPU R14, desc[UR12][R16.64+-0x100] ;  /* 0xffff000c100e7980 */ /* 0x000ea2000c10fb00 */
[----:B------:R-:W-:Y:S05]  /*1310*/  YIELD ;  /* 0x0000000000007946 */ /* 0x000fea0003800000 */
[----:B------:R-:W-:Y:S01]  /*1320*/  UMOV UR5, 0xffffffff ;  /* 0xffffffff00057882 */ /* 0x000fe20000000000 */
[----:B------:R-:W-:Y:S02]  /*1330*/  SHF.R.U32.HI R38, RZ, 0x1, R38 ;  /* 0x00000001ff267819 */ /* 0x000fe40000011626 */
[----:B--2---:R-:W-:Y:S01]  /*1340*/  ISETP.NE.AND P0, PT, R14, 0x63, PT ;  /* 0x000000630e00780c */ /* 0x004fe20003f05270 */
[----:B------:R-:W-:-:S12]  /*1350*/  BRA.DIV UR5, `(.L_x_11) ;  /* 0x0000003205347947 */ /* 0x000fd8000b800000 */
[----:B------:R-:W-:-:S13]  /*1360*/  VOTE.ANY P0, !P0 ;  /* 0x0000000000ff7806 */ /* 0x000fda0004000100 */
.L_x_49:
[----:B------:R-:W-:Y:S05]  /*1370*/  @!P0 BRA `(.L_x_12) ;  /* 0x0000000000248947 */ /* 0x000fea0003800000 */
[----:B------:R-:W-:-:S07]  /*1380*/  IMAD.MOV.U32 R9, RZ, RZ, R38 ;  /* 0x000000ffff097224 */ /* 0x000fce00078e0026 */
.L_x_14:
[----:B------:R-:W-:Y:S05]  /*1390*/  NANOSLEEP R9 ;  /* 0x000000090000735d */ /* 0x000fea0003800000 */
[----:B------:R-:W2:Y:S01]  /*13a0*/  LD.E.64.STRONG.GPU R14, desc[UR12][R16.64+-0x100] ;  /* 0xffff000c100e7980 */ /* 0x000ea2000c10fb00 */
[----:B------:R-:W-:Y:S01]  /*13b0*/  UMOV UR5, 0xffffffff ;  /* 0xffffffff00057882 */ /* 0x000fe20000000000 */
[----:B------:R-:W-:Y:S02]  /*13c0*/  SHF.R.U32.HI R9, RZ, 0x1, R9 ;  /* 0x00000001ff097819 */ /* 0x000fe40000011609 */
[----:B--2---:R-:W-:Y:S01]  /*13d0*/  ISETP.NE.AND P0, PT, R14, 0x63, PT ;  /* 0x000000630e00780c */ /* 0x004fe20003f05270 */
[----:B------:R-:W-:-:S12]  /*13e0*/  BRA.DIV UR5, `(.L_x_13) ;  /* 0x0000003205307947 */ /* 0x000fd8000b800000 */
[----:B------:R-:W-:-:S13]  /*13f0*/  VOTE.ANY P0, !P0 ;  /* 0x0000000000ff7806 */ /* 0x000fda0004000100 */
.L_x_52:
[----:B------:R-:W-:Y:S05]  /*1400*/  @P0 BRA `(.L_x_14) ;  /* 0xfffffffc00e00947 */ /* 0x000fea000383ffff */
.L_x_12:
[----:B------:R-:W-:Y:S01]  /*1410*/  UMOV UR5, 0xffffffff ;  /* 0xffffffff00057882 */ /* 0x000fe20000000000 */
[----:B------:R-:W-:Y:S02]  /*1420*/  ISETP.NE.AND P0, PT, R14, 0x65, PT ;  /* 0x000000650e00780c */ /* 0x000fe40003f05270 */
[----:B------:R-:W-:Y:S11]  /*1430*/  BRA.DIV UR5, `(.L_x_15) ;  /* 0x00000032053c7947 */ /* 0x000ff6000b800000 */
[----:B------:R-:W-:Y:S01]  /*1440*/  VOTE.ANY R8, PT, !P0 ;  /* 0x0000000000087806 */ /* 0x000fe200040e0100 */
[----:B------:R-:W-:-:S03]  /*1450*/  VIADD R18, R18, 0xffffffe0 ;  /* 0xffffffe012127836 */ /* 0x000fc60000000000 */
[----:B------:R-:W-:-:S05]  /*1460*/  LOP3.LUT R8, R8, 0x80000000, R45, 0xec, !PT ;  /* 0x8000000008087812 */ /* 0x000fca00078eec2d */
[----:B------:R-:W-:-:S05]  /*1470*/  VIADD R9, R8, 0xffffffff ;  /* 0xffffffff08097836 */ /* 0x000fca0000000000 */
[----:B------:R-:W-:-:S06]  /*1480*/  LOP3.LUT R9, R8, R9, RZ, 0xc, !PT ;  /* 0x0000000908097212 */ /* 0x000fcc00078e0cff */
[----:B------:R-:W0:Y:S02]  /*1490*/  POPC R9, R9 ;  /* 0x0000000900097309 */ /* 0x000e240000000000 */
[----:B0-----:R-:W0:Y:S01]  /*14a0*/  SHFL.DOWN PT, R16, R15, 0x1, R9 ;  /* 0x082000000f107989 */ /* 0x001e2200000e0009 */
[-C--:B------:R-:W-:Y:S02]  /*14b0*/  ISETP.GE.AND P0, PT, R44, R9.reuse, PT ;  /* 0x000000092c00720c */ /* 0x080fe40003f06270 */
[-C--:B------:R-:W-:Y:S02]  /*14c0*/  ISETP.GT.AND P2, PT, R34, R9.reuse, PT ;  /* 0x000000092200720c */ /* 0x080fe40003f44270 */
[----:B0-----:R-:W-:Y:S02]  /*14d0*/  SEL R16, R16, RZ, !P0 ;  /* 0x000000ff10107207 */ /* 0x001fe40004000000 */
[----:B------:R-:W-:-:S03]  /*14e0*/  ISETP.GT.AND P0, PT, R33, R9, PT ;  /* 0x000000092100720c */ /* 0x000fc60003f04270 */
[----:B------:R-:W-:-:S05]  /*14f0*/  IMAD.IADD R15, R16, 0x1, R15 ;  /* 0x00000001100f7824 */ /* 0x000fca00078e020f */
[----:B------:R-:W0:Y:S02]  /*1500*/  SHFL.DOWN PT, R16, R15, 0x2, R9 ;  /* 0x084000000f107989 */ /* 0x000e2400000e0009 */
        /* <DEDUP_REMOVED lines=9> */
[----:B------:R-:W-:-:S03]  /*15a0*/  ISETP.NE.AND P0, PT, R14, 0x65, PT ;  /* 0x000000650e00780c */ /* 0x000fc60003f05270 */
[----:B------:R-:W-:-:S05]  /*15b0*/  IMAD.IADD R15, R15, 0x1, R16 ;  /* 0x000000010f0f7824 */ /* 0x000fca00078e0210 */
[----:B------:R-:W0:Y:S05]  /*15c0*/  SHFL.DOWN PT, R16, R15, 0x10, R9 ;  /* 0x0a0000000f107989 */ /* 0x000e2a00000e0009 */
[----:B------:R-:W-:Y:S02]  /*15d0*/  VOTE.ALL P0, P0 ;  /* 0x0000000000ff7806 */ /* 0x000fe40000000000 */
[----:B0-----:R-:W-:-:S04]  /*15e0*/  SEL R16, R16, RZ, !P2 ;  /* 0x000000ff10107207 */ /* 0x001fc80005000000 */
[----:B------:R-:W-:-:S07]  /*15f0*/  IADD3 R36, PT, PT, R15, R16, R36 ;  /* 0x000000100f247210 */ /* 0x000fce0007ffe024 */
.L_x_61:
[----:B------:R-:W-:Y:S05]  /*1600*/  @P0 BRA `(.L_x_16) ;  /* 0xfffffffc00300947 */ /* 0x000fea000383ffff */
.L_x_10:
[----:B------:R-:W-:Y:S01]  /*1610*/  ISETP.NE.AND P0, PT, R44, RZ, PT ;  /* 0x000000ff2c00720c */ /* 0x000fe20003f05270 */
[----:B------:R-:W0:Y:S01]  /*1620*/  @!P1 S2R R9, SR_CgaCtaId ;  /* 0x0000000000099919 */ /* 0x000e220000008800 */
[----:B------:R-:W-:Y:S01]  /*1630*/  @!P1 MOV R8, 0x400 ;  /* 0x0000040000089802 */ /* 0x000fe20000000f00 */
[----:B------:R-:W-:Y:S02]  /*1640*/  @!P1 IMAD.IADD R11, R11, 0x1, R36 ;  /* 0x000000010b0b9824 */ /* 0x000fe400078e0224 */
[----:B------:R-:W-:-:S05]  /*1650*/  @!P1 IMAD.MOV.U32 R10, RZ, RZ, 0x65 ;  /* 0x00000065ff0a9424 */ /* 0x000fca00078e00ff */
[----:B------:R1:W-:Y:S03]  /*1660*/  @!P1 ST.E.64.STRONG.GPU desc[UR12][R12.64+0x100], R10 ;  /* 0x0001000a0c009985 */ /* 0x0003e6000c10fb0c */
[----:B------:R-:W-:Y:S01]  /*1670*/  @!P0 MOV R14, 0x400 ;  /* 0x00000400000e8802 */ /* 0x000fe20000000f00 */
[----:B------:R-:W2:Y:S01]  /*1680*/  @!P0 S2R R15, SR_CgaCtaId ;  /* 0x00000000000f8919 */ /* 0x000ea20000008800 */
[----:B0-----:R-:W-:Y:S01]  /*1690*/  @!P1 LEA R9, R9, R8, 0x18 ;  /* 0x0000000809099211 */ /* 0x001fe200078ec0ff */
[----:B------:R-:W-:Y:S02]  /*16a0*/  IMAD.MOV.U32 R8, RZ, RZ, R43 ;  /* 0x000000ffff087224 */ /* 0x000fe400078e002b */
[----:B------:R-:W-:Y:S02]  /*16b0*/  @!P0 IMAD.MOV.U32 R8, RZ, RZ, R36 ;  /* 0x000000ffff088224 */ /* 0x000fe400078e0024 */
[----:B------:R1:W-:Y:S04]  /*16c0*/  @!P1 STS [R9+0x8], R11 ;  /* 0x0000080b09009388 */ /* 0x0003e80000000800 */
[----:B------:R1:W-:Y:S01]  /*16d0*/  @!P1 STS [R9+0x4], R36 ;  /* 0x0000042409009388 */ /* 0x0003e20000000800 */
[----:B--2---:R-:W-:-:S05]  /*16e0*/  @!P0 LEA R15, R15, R14, 0x18 ;  /* 0x0000000e0f0f8211 */ /* 0x004fca00078ec0ff */
[----:B------:R1:W-:Y:S02]  /*16f0*/  @!P0 STS [R15+0x54], R36 ;  /* 0x000054240f008388 */ /* 0x0003e40000000800 */
.L_x_4:
[----:B------:R-:W-:Y:S05]  /*1700*/  WARPSYNC.ALL ;  /* 0x0000000000007948 */ /* 0x000fea0003800000 */
[----:B------:R-:W0:Y:S08]  /*1710*/  S2UR UR7, SR_CgaCtaId ;  /* 0x00000000000779c3 */ /* 0x000e300000008800 */
[----:B------:R-:W-:Y:S06]  /*1720*/  BAR.SYNC.DEFER_BLOCKING 0x0 ;  /* 0x0000000000007b1d */ /* 0x000fec0000010000 */
[----:B------:R-:W-:Y:S01]  /*1730*/  UMOV UR5, 0x400 ;  /* 0x0000040000057882 */ /* 0x000fe20000000000 */
[----:B-1----:R-:W1:Y:S01]  /*1740*/  S2R R10, SR_TID.X ;  /* 0x00000000000a7919 */ /* 0x002e620000002100 */
[----:B0-----:R-:W-:-:S09]  /*1750*/  ULEA UR5, UR7, UR5, 0x18 ;  /* 0x0000000507057291 */ /* 0x001fd2000f8ec0ff */
[----:B------:R-:W0:Y:S01]  /*1760*/  LDS R9, [UR5+0x54] ;  /* 0x00005405ff097984 */ /* 0x000e220008000800 */
[----:B-1----:R-:W-:-:S04]  /*1770*/  ISETP.NE.AND P0, PT, R10, RZ, PT ;  /* 0x000000ff0a00720c */ /* 0x002fc80003f05270 */
[----:B0-----:R-:W-:-:S05]  /*1780*/  SEL R9, R9, RZ, P0 ;  /* 0x000000ff09097207 */ /* 0x001fca0000000000 */
[----:B------:R-:W-:-:S07]  /*1790*/  IMAD.IADD R33, R9, 0x1, R8 ;  /* 0x0000000109217824 */ /* 0x000fce00078e0208 */
.L_x_3:
[----:B------:R-:W-:Y:S05]  /*17a0*/  BSYNC.RECONVERGENT B0 ;  /* 0x0000000000007941 */ /* 0x000fea0003800200 */
.L_x_1:
[----:B------:R-:W-:Y:S01]  /*17b0*/  IMAD.IADD R26, R26, 0x1, R33 ;  /* 0x000000011a1a7824 */ /* 0x000fe200078e0221 */
[----:B------:R-:W-:Y:S03]  /*17c0*/  BAR.SYNC.DEFER_BLOCKING 0x0 ;  /* 0x0000000000007b1d */ /* 0x000fe60000010000 */
[----:B------:R-:W-:-:S03]  /*17d0*/  IMAD.IADD R25, R25, 0x1, R26 ;  /* 0x0000000119197824 */ /* 0x000fc600078e021a */
[----:B------:R-:W1:Y:S01]  /*17e0*/  LDCU.64 UR8, c[0x0][0x388] ;  /* 0x00007100ff0877ac */ /* 0x000e620008000a00 */
[----:B------:R-:W-:-:S04]  /*17f0*/  IMAD.IADD R24, R24, 0x1, R25 ;  /* 0x0000000118187824 */ /* 0x000fc800078e0219 */
[----:B------:R-:W-:-:S04]  /*1800*/  IMAD.IADD R40, R40, 0x1, R24 ;  /* 0x0000000128287824 */ /* 0x000fc800078e0218 */
[----:B0-----:R-:W-:-:S04]  /*1810*/  IMAD.IADD R8, R39, 0x1, R40 ;  /* 0x0000000127087824 */ /* 0x001fc800078e0228 */
[----:B------:R-:W-:-:S04]  /*1820*/  IMAD.IADD R31, R31, 0x1, R8 ;  /* 0x000000011f1f7824 */ /* 0x000fc800078e0208 */
[----:B------:R-:W-:Y:S01]  /*1830*/  IMAD.IADD R30, R30, 0x1, R31 ;  /* 0x000000011e1e7824 */ /* 0x000fe200078e021f */
[----:B------:R-:W-:Y:S01]  /*1840*/  STS [R27], R26 ;  /* 0x0000001a1b007388 */ /* 0x000fe20000000800 */
[----:B-1----:R-:W-:Y:S02]  /*1850*/  IADD3 R42, P0, PT, R42, UR8, RZ ;  /* 0x000000082a2a7c10 */ /* 0x002fe4000ff1e0ff */
[----:B------:R-:W-:Y:S01]  /*1860*/  IMAD.IADD R10, R29, 0x1, R30 ;  /* 0x000000011d0a7824 */ /* 0x000fe200078e021e */
[----:B------:R-:W-:Y:S01]  /*1870*/  STS [R27+0x4], R25 ;  /* 0x000004191b007388 */ /* 0x000fe20000000800 */
[----:B------:R-:W-:Y:S02]  /*1880*/  IADD3.X R43, PT, PT, R41, UR9, RZ, P0, !PT ;  /* 0x00000009292b7c10 */ /* 0x000fe400087fe4ff */
[----:B------:R-:W-:Y:S01]  /*1890*/  IMAD.IADD R23, R23, 0x1, R10 ;  /* 0x0000000117177824 */ /* 0x000fe200078e020a */
[----:B------:R-:W-:Y:S03]  /*18a0*/  STS [R27+0x8], R24 ;  /* 0x000008181b007388 */ /* 0x000fe60000000800 */
        /* <DEDUP_REMOVED lines=19> */
[----:B------:R-:W-:Y:S04]  /*19e0*/  STS [R27+0x30], R7 ;  /* 0x000030071b007388 */ /* 0x000fe80000000800 */
[----:B------:R-:W-:Y:S04]  /*19f0*/  STS [R27+0x34], R6 ;  /* 0x000034061b007388 */ /* 0x000fe80000000800 */
[----:B------:R-:W-:Y:S04]  /*1a00*/  STS [R27+0x38], R5 ;  /* 0x000038051b007388 */ /* 0x000fe80000000800 */
[----:B------:R-:W-:Y:S04]  /*1a10*/  STS [R27+0x3c], R4 ;  /* 0x00003c041b007388 */ /* 0x000fe80000000800 */
[----:B------:R-:W-:Y:S04]  /*1a20*/  STS [R27+0x40], R3 ;  /* 0x000040031b007388 */ /* 0x000fe80000000800 */
[----:B------:R-:W-:Y:S04]  /*1a30*/  STS [R27+0x44], R2 ;  /* 0x000044021b007388 */ /* 0x000fe80000000800 */
[----:B------:R-:W-:Y:S01]  /*1a40*/  STS [R27+0x48], R0 ;  /* 0x000048001b007388 */ /* 0x000fe20000000800 */
[----:B------:R-:W-:-:S03]  /*1a50*/  NOP ;  /* 0x0000000000007918 */ /* 0x000fc60000000000 */
[----:B------:R-:W0:Y:S04]  /*1a60*/  LDS R9, [R28] ;  /* 0x000000001c097984 */ /* 0x000e280000000800 */
[----:B------:R-:W1:Y:S04]  /*1a70*/  LDS R7, [R28+0x80] ;  /* 0x000080001c077984 */ /* 0x000e680000000800 */
[----:B------:R-:W2:Y:S04]  /*1a80*/  LDS R11, [R28+0x100] ;  /* 0x000100001c0b7984 */ /* 0x000ea80000000800 */
[----:B------:R-:W3:Y:S04]  /*1a90*/  LDS R13, [R28+0x180] ;  /* 0x000180001c0d7984 */ /* 0x000ee80000000800 */
[----:B------:R-:W4:Y:S04]  /*1aa0*/  LDS R5, [R28+0x200] ;  /* 0x000200001c057984 */ /* 0x000f280000000800 */
[----:B------:R-:W5:Y:S04]  /*1ab0*/  LDS R15, [R28+0x280] ;  /* 0x000280001c0f7984 */ /* 0x000f680000000800 */
        /* <DEDUP_REMOVED lines=13> */
[----:B0-----:R-:W-:Y:S04]  /*1b90*/  STG.E desc[UR12][R42.64], R9 ;  /* 0x000000092a007986 */ /* 0x001fe8000c10190c */
[----:B-1----:R-:W-:Y:S04]  /*1ba0*/  STG.E desc[UR12][R42.64+0x80], R7 ;  /* 0x000080072a007986 */ /* 0x002fe8000c10190c */
[----:B--2---:R-:W-:Y:S04]  /*1bb0*/  STG.E desc[UR12][R42.64+0x100], R11 ;  /* 0x0001000b2a007986 */ /* 0x004fe8000c10190c */
[----:B---3--:R-:W-:Y:S04]  /*1bc0*/  STG.E desc[UR12][R42.64+0x180], R13 ;  /* 0x0001800d2a007986 */ /* 0x008fe8000c10190c */
[----:B----4-:R-:W-:Y:S04]  /*1bd0*/  STG.E desc[UR12][R42.64+0x200], R5 ;  /* 0x000200052a007986 */ /* 0x010fe8000c10190c */
[----:B-----5:R-:W-:Y:S04]  /*1be0*/  STG.E desc[UR12][R42.64+0x280], R15 ;  /* 0x0002800f2a007986 */ /* 0x020fe8000c10190c */
[----:B------:R-:W-:Y:S04]  /*1bf0*/  STG.E desc[UR12][R42.64+0x300], R3 ;  /* 0x000300032a007986 */ /* 0x000fe8000c10190c */
        /* <DEDUP_REMOVED lines=11> */
[----:B------:R-:W-:Y:S01]  /*1cb0*/  STG.E desc[UR12][R42.64+0x900], R39 ;  /* 0x000900272a007986 */ /* 0x000fe2000c10190c */
[----:B------:R-:W-:Y:S05]  /*1cc0*/  EXIT ;  /* 0x000000000000794d */ /* 0x000fea0003800000 */
.L_x_0:
[----:B------:R-:W-:-:S04]  /*1cd0*/  ISETP.NE.U32.AND P0, PT, RZ, UR7, PT ;  /* 0x00000007ff007c0c */ /* 0x000fc8000bf05070 */
[----:B------:R-:W-:-:S13]  /*1ce0*/  ISETP.NE.AND.EX P0, PT, RZ, UR4, PT, P0 ;  /* 0x00000004ff007c0c */ /* 0x000fda000bf05300 */
[----:B------:R-:W-:Y:S05]  /*1cf0*/  @!P0 EXIT ;  /* 0x000000000000894d */ /* 0x000fea0003800000 */
[----:B------:R-:W0:Y:S02]  /*1d00*/  LDCU.64 UR4, c[0x0][0x380] ;  /* 0x00007000ff0477ac */ /* 0x000e240008000a00 */
[----:B0-----:R-:W-:-:S06]  /*1d10*/  UIMAD.WIDE UR4, UR6, 0x7b80, UR4 ;  /* 0x00007b80060478a5 */ /* 0x001fcc000f8e0204 */
[----:B------:R-:W-:Y:S02]  /*1d20*/  IMAD.U32 R2, RZ, RZ, UR4 ;  /* 0x00000004ff027e24 */ /* 0x000fe4000f8e00ff */
[----:B------:R-:W-:-:S05]  /*1d30*/  IMAD.U32 R3, RZ, RZ, UR5 ;  /* 0x00000005ff037e24 */ /* 0x000fca000f8e00ff */
[----:B------:R0:W2:Y:S01]  /*1d40*/  LDG.E R0, desc[UR12][R2.64] ;  /* 0x0000000c02007981 */ /* 0x0000a2000c1e1900 */
[----:B------:R-:W1:Y:S02]  /*1d50*/  S2R R43, SR_TID.X ;  /* 0x00000000002b7919 */ /* 0x000e640000002100 */
[C---:B-1----:R-:W-:Y:S02]  /*1d60*/  LOP3.LUT R28, R43.reuse, 0x1f, RZ, 0xc0, !PT ;  /* 0x0000001f2b1c7812 */ /* 0x042fe400078ec0ff */
[----:B------:R-:W-:-:S05]  /*1d70*/  LOP3.LUT R5, R43, 0x3e0, RZ, 0xc0, !PT ;  /* 0x000003e02b057812 */ /* 0x000fca00078ec0ff */
[----:B------:R-:W-:-:S04]  /*1d80*/  IMAD R28, R5, 0x13, R28 ;  /* 0x00000013051c7824 */ /* 0x000fc800078e021c */
[C---:B------:R-:W-:Y:S01]  /*1d90*/  VIADD R4, R28.reuse, 0x20 ;  /* 0x000000201c047836 */ /* 0x040fe20000000000 */
[C---:B------:R-:W-:Y:S01]  /*1da0*/  ISETP.GE.U32.AND P1, PT, R28.reuse, UR7, PT ;  /* 0x000000071c007c0c */ /* 0x040fe2000bf26070 */
[C---:B------:R-:W-:Y:S01]  /*1db0*/  VIADD R5, R28.reuse, 0x40 ;  /* 0x000000401c057836 */ /* 0x040fe20000000000 */
[C---:B0-----:R-:W-:Y:S01]  /*1dc0*/  LEA R2, P0, R28.reuse, UR4, 0x2 ;  /* 0x000000041c027c11 */ /* 0x041fe2000f8010ff */
[----:B------:R-:W-:Y:S01]  /*1dd0*/  VIADD R3, R28, 0x80 ;  /* 0x000000801c037836 */ /* 0x000fe20000000000 */
[----:B------:R-:W-:Y:S01]  /*1de0*/  ISETP.GE.U32.AND P2, PT, R4, UR7, PT ;  /* 0x0000000704007c0c */ /* 0x000fe2000bf46070 */
[C---:B------:R-:W-:Y:S01]  /*1df0*/  VIADD R4, R28.reuse, 0xa0 ;  /* 0x000000a01c047836 */ /* 0x040fe20000000000 */
[----:B------:R-:W-:Y:S01]  /*1e00*/  ISETP.GE.U32.AND P3, PT, R5, UR7, PT ;  /* 0x0000000705007c0c */ /* 0x000fe2000bf66070 */
[C---:B------:R-:W-:Y:S01]  /*1e10*/  VIADD R5, R28.reuse, 0xc0 ;  /* 0x000000c01c057836 */ /* 0x040fe20000000000 */
[----:B------:R-:W-:Y:S01]  /*1e20*/  ISETP.GE.U32.AND P5, PT, R3, UR7, PT ;  /* 0x0000000703007c0c */ /* 0x000fe2000bfa6070 */
[----:B------:R-:W-:Y:S01]  /*1e30*/  VIADD R6, R28, 0x60 ;  /* 0x000000601c067836 */ /* 0x000fe20000000000 */
[----:B------:R-:W-:Y:S01]  /*1e40*/  ISETP.GE.U32.AND P6, PT, R4, UR7, PT ;  /* 0x0000000704007c0c */ /* 0x000fe2000bfc6070 */
[----:B------:R-:W-:Y:S01]  /*1e50*/  IMAD.X R3, RZ, RZ, UR5, P0 ;  /* 0x00000005ff037e24 */ /* 0x000fe200080e06ff */
[----:B------:R-:W-:Y:S01]  /*1e60*/  ISETP.GE.U32.AND P0, PT, R5, UR7, PT ;  /* 0x0000000705007c0c */ /* 0x000fe2000bf06070 */
[----:B------:R-:W-:Y:S01]  /*1e70*/  VIADD R5, R28, 0xe0 ;  /* 0x000000e01c057836 */ /* 0x000fe20000000000 */
[----:B------:R-:W-:Y:S01]  /*1e80*/  ISETP.GE.U32.AND P4, PT, R6, UR7, PT ;  /* 0x0000000706007c0c */ /* 0x000fe2000bf86070 */
[----:B------:R-:W-:-:S02]  /*1e90*/  VIADD R41, R28, 0x100 ;  /* 0x000001001c297836 */ /* 0x000fc40000000000 */
[C---:B------:R-:W-:Y:S02]  /*1ea0*/  VIADD R7, R28.reuse, 0x120 ;  /* 0x000001201c077836 */ /* 0x040fe40000000000 */
[C---:B------:R-:W-:Y:S02]  /*1eb0*/  VIADD R40, R28.reuse, 0x240 ;  /* 0x000002401c287836 */ /* 0x040fe40000000000 */
[----:B--2---:R-:W-:Y:S02]  /*1ec0*/  IMAD.MOV.U32 R4, RZ, RZ, R0 ;  /* 0x000000ffff047224 */ /* 0x004fe400078e0000 */
[----:B------:R-:W2:Y:S01]  /*1ed0*/  @!P1 LDG.E R0, desc[UR12][R2.64] ;  /* 0x0000000c02009981 */ /* 0x000ea2000c1e1900 */
[----:B------:R-:W-:Y:S01]  /*1ee0*/  ISETP.GE.U32.AND P1, PT, R5, UR7, PT ;  /* 0x0000000705007c0c */ /* 0x000fe2000bf26070 */
[----:B------:R-:W-:Y:S02]  /*1ef0*/  IMAD.MOV.U32 R8, RZ, RZ, R4 ;  /* 0x000000ffff087224 */ /* 0x000fe400078e0004 */
[----:B------:R-:W-:-:S02]  /*1f00*/  VIADD R5, R28, 0x140 ;  /* 0x000001401c057836 */ /* 0x000fc40000000000 */
[--C-:B------:R-:W-:Y:S02]  /*1f10*/  IMAD.MOV.U32 R10, RZ, RZ, R4.reuse ;  /* 0x000000ffff0a7224 */ /* 0x100fe400078e0004 */
[----:B------:R-:W3:Y:S01]  /*1f20*/  @!P3 LDG.E R8, desc[UR12][R2.64+0x100] ;  /* 0x0001000c0208b981 */ /* 0x000ee2000c1e1900 */
[----:B------:R-:W-:Y:S01]  /*1f30*/  ISETP.GE.U32.AND P3, PT, R5, UR7, PT ;  /* 0x0000000705007c0c */ /* 0x000fe2000bf66070 */
[C---:B------:R-:W-:Y:S02]  /*1f40*/  VIADD R5, R28.reuse, 0x160 ;  /* 0x000001601c057836 */ /* 0x040fe40000000000 */
[--C-:B------:R-:W-:Y:S01]  /*1f50*/  IMAD.MOV.U32 R12, RZ, RZ, R4.reuse ;  /* 0x000000ffff0c7224 */ /* 0x100fe200078e0004 */
[----:B------:R-:W4:Y:S01]  /*1f60*/  @!P4 LDG.E R10, desc[UR12][R2.64+0x180] ;  /* 0x0001800c020ac981 */ /* 0x000f22000c1e1900 */
[----:B------:R-:W-:Y:S01]  /*1f70*/  IMAD.MOV.U32 R14, RZ, RZ, R4 ;  /* 0x000000ffff0e7224 */ /* 0x000fe200078e0004 */
[----:B------:R-:W-:Y:S01]  /*1f80*/  ISETP.GE.U32.AND P4, PT, R5, UR7, PT ;  /* 0x0000000705007c0c */ /* 0x000fe2000bf86070 */
[----:B------:R-:W-:-:S02]  /*1f90*/  VIADD R5, R28, 0x180 ;  /* 0x000001801c057836 */ /* 0x000fc40000000000 */
[--C-:B------:R-:W-:Y:S01]  /*1fa0*/  IMAD.MOV.U32 R6, RZ, RZ, R4.reuse ;  /* 0x000000ffff067224 */ /* 0x100fe200078e0004 */
[----:B------:R-:W5:Y:S01]  /*1fb0*/  @!P5 LDG.E R12, desc[UR12][R2.64+0x200] ;  /* 0x0002000c020cd981 */ /* 0x000f62000c1e1900 */
[----:B------:R-:W-:Y:S01]  /*1fc0*/  ISETP.GE.U32.AND P5, PT, R41, UR7, PT ;  /* 0x0000000729007c0c */ /* 0x000fe2000bfa6070 */
[--C-:B------:R-:W-:Y:S02]  /*1fd0*/  IMAD.MOV.U32 R16, RZ, RZ, R4.reuse ;  /* 0x000000ffff107224 */ /* 0x100fe400078e0004 */
[----:B------:R-:W5:Y:S01]  /*1fe0*/  @!P6 LDG.E R14, desc[UR12][R2.64+0x280] ;  /* 0x0002800c020ee981 */ /* 0x000f62000c1e1900 */
[----:B------:R-:W-:Y:S01]  /*1ff0*/  ISETP.GE.U32.AND P6, PT, R5, UR7, PT ;  /* 0x0000000705007c0c */ /* 0x000fe2000bfc6070 */
[----:B------:R-:W-:Y:S02]  /*2000*/  VIADD R5, R28, 0x1a0 ;  /* 0x000001a01c057836 */ /* 0x000fe40000000000 */
[----:B------:R-:W5:Y:S01]  /*2010*/  @!P2 LDG.E R6, desc[UR12][R2.64+0x80] ;  /* 0x0000800c0206a981 */ /* 0x000f62000c1e1900 */
[----:B------:R-:W-:Y:S01]  /*2020*/  ISETP.GE.U32.AND P2, PT, R7, UR7, PT ;  /* 0x0000000707007c0c */ /* 0x000fe2000bf46070 */
[----:B------:R-:W-:-:S02]  /*2030*/  IMAD.MOV.U32 R18, RZ, RZ, R4 ;  /* 0x000000ffff127224 */ /* 0x000fc400078e0004 */
[--C-:B------:R-:W-:Y:S01]  /*2040*/  IMAD.MOV.U32 R20, RZ, RZ, R4.reuse ;  /* 0x000000ffff147224 */ /* 0x100fe200078e0004 */
[----:B------:R-:W5:Y:S01]  /*2050*/  @!P0 LDG.E R16, desc[UR12][R2.64+0x300] ;  /* 0x0003000c02108981 */ /* 0x000f62000c1e1900 */
[----:B------:R-:W-:Y:S01]  /*2060*/  ISETP.GE.U32.AND P0, PT, R5, UR7, PT ;  /* 0x0000000705007c0c */ /* 0x000fe2000bf06070 */
[C---:B------:R-:W-:Y:S02]  /*2070*/  VIADD R7, R28.reuse, 0x1c0 ;  /* 0x000001c01c077836 */ /* 0x040fe40000000000 */
[C---:B------:R-:W-:Y:S01]  /*2080*/  VIADD R5, R28.reuse, 0x1e0 ;  /* 0x000001e01c057836 */ /* 0x040fe20000000000 */
[----:B------:R-:W5:Y:S01]  /*2090*/  @!P1 LDG.E R18, desc[UR12][R2.64+0x380] ;  /* 0x0003800c02129981 */ /* 0x000f62000c1e1900 */
[--C-:B------:R-:W-:Y:S01]  /*20a0*/  IMAD.MOV.U32 R22, RZ, RZ, R4.reuse ;  /* 0x000000ffff167224 */ /* 0x100fe200078e0004 */
[----:B------:R-:W-:Y:S01]  /*20b0*/  ISETP.GE.U32.AND P1, PT, R7, UR7, PT ;  /* 0x0000000707007c0c */ /* 0x000fe2000bf26070 */
[--C-:B------:R-:W-:Y:S01]  /*20c0*/  IMAD.MOV.U32 R24, RZ, RZ, R4.reuse ;  /* 0x000000ffff187224 */ /* 0x100fe200078e0004 */
[----:B------:R-:W5:Y:S01]  /*20d0*/  @!P5 LDG.E R20, desc[UR12][R2.64+0x400] ;  /* 0x0004000c0214d981 */ /* 0x000f62000c1e1900 */
[----:B------:R-:W-:Y:S01]  /*20e0*/  IMAD.MOV.U32 R30, RZ, RZ, R4 ;  /* 0x000000ffff1e7224 */ /* 0x000fe200078e0004 */
[----:B------:R-:W-:Y:S01]  /*20f0*/  ISETP.GE.U32.AND P5, PT, R5, UR7, PT ;  /* 0x0000000705007c0c */ /* 0x000fe2000bfa6070 */
[C---:B------:R-:W-:Y:S01]  /*2100*/  VIADD R5, R28.reuse, 0x200 ;  /* 0x000002001c057836 */ /* 0x040fe20000000000 */
[----:B------:R-:W5:Y:S01]  /*2110*/  @!P2 LDG.E R22, desc[UR12][R2.64+0x480] ;  /* 0x0004800c0216a981 */ /* 0x000f62000c1e1900 */
[----:B------:R-:W-:-:S03]  /*2120*/  VIADD R7, R28, 0x220 ;  /* 0x000002201c077836 */ /* 0x000fc60000000000 */
[----:B------:R-:W5:Y:S01]  /*2130*/  @!P3 LDG.E R24, desc[UR12][R2.64+0x500] ;  /* 0x0005000c0218b981 */ /* 0x000f62000c1e1900 */
[----:B------:R-:W-:Y:S02]  /*2140*/  ISETP.GE.U32.AND P2, PT, R5, UR7, PT ;  /* 0x0000000705007c0c */ /* 0x000fe4000bf46070 */
[----:B------:R-:W-:Y:S01]  /*2150*/  ISETP.GE.U32.AND P3, PT, R7, UR7, PT ;  /* 0x0000000707007c0c */ /* 0x000fe2000bf66070 */
[----:B------:R-:W5:Y:S01]  /*2160*/  @!P4 LDG.E R30, desc[UR12][R2.64+0x580] ;  /* 0x0005800c021ec981 */ /* 0x000f62000c1e1900 */
[----:B------:R-:W-:Y:S01]  /*2170*/  ISETP.GE.U32.AND P4, PT, R40, UR7, PT ;  /* 0x0000000728007c0c */ /* 0x000fe2000bf86070 */
[--C-:B------:R-:W-:Y:S02]  /*2180*/  IMAD.MOV.U32 R32, RZ, RZ, R4.reuse ;  /* 0x000000ffff207224 */ /* 0x100fe400078e0004 */
[--C-:B------:R-:W-:Y:S02]  /*2190*/  IMAD.MOV.U32 R34, RZ, RZ, R4.reuse ;  /* 0x000000ffff227224 */ /* 0x100fe400078e0004 */
[----:B------:R-:W-:-:S02]  /*21a0*/  IMAD.MOV.U32 R38, RZ, RZ, R4 ;  /* 0x000000ffff267224 */ /* 0x000fc400078e0004 */
[--C-:B------:R-:W-:Y:S01]  /*21b0*/  IMAD.MOV.U32 R42, RZ, RZ, R4.reuse ;  /* 0x000000ffff2a7224 */ /* 0x100fe200078e0004 */
[----:B------:R-:W5:Y:S01]  /*21c0*/  @!P6 LDG.E R32, desc[UR12][R2.64+0x600] ;  /* 0x0006000c0220e981 */ /* 0x000f62000c1e1900 */
[--C-:B------:R-:W-:Y:S02]  /*21d0*/  IMAD.MOV.U32 R44, RZ, RZ, R4.reuse ;  /* 0x000000ffff2c7224 */ /* 0x100fe400078e0004 */
[----:B------:R-:W-:Y:S01]  /*21e0*/  IMAD.MOV.U32 R5, RZ, RZ, R4 ;  /* 0x000000ffff057224 */ /* 0x000fe200078e0004 */
[----:B------:R-:W5:Y:S04]  /*21f0*/  @!P0 LDG.E R34, desc[UR12][R2.64+0x680] ;  /* 0x0006800c02228981 */ /* 0x000f68000c1e1900 */
[----:B------:R-:W5:Y:S04]  /*2200*/  @!P1 LDG.E R38, desc[UR12][R2.64+0x700] ;  /* 0x0007000c02269981 */ /* 0x000f68000c1e1900 */
[----:B------:R-:W5:Y:S04]  /*2210*/  @!P5 LDG.E R42, desc[UR12][R2.64+0x780] ;  /* 0x0007800c022ad981 */ /* 0x000f68000c1e1900 */
[----:B------:R-:W5:Y:S04]  /*2220*/  @!P2 LDG.E R44, desc[UR12][R2.64+0x800] ;  /* 0x0008000c022ca981 */ /* 0x000f68000c1e1900 */
[----:B------:R-:W5:Y:S04]  /*2230*/  @!P3 LDG.E R5, desc[UR12][R2.64+0x880] ;  /* 0x0008800c0205b981 */ /* 0x000f68000c1e1900 */
[----:B------:R-:W5:Y:S01]  /*2240*/  @!P4 LDG.E R4, desc[UR12][R2.64+0x900] ;  /* 0x0009000c0204c981 */ /* 0x000f62000c1e1900 */
[----:B------:R-:W0:Y:S01]  /*2250*/  S2R R35, SR_LANEID ;  /* 0x0000000000237919 */ /* 0x000e220000000000 */
[----:B------:R-:W1:Y:S01]  /*2260*/  S2UR UR5, SR_CgaCtaId ;  /* 0x00000000000579c3 */ /* 0x000e620000008800 */
[----:B------:R-:W-:Y:S01]  /*2270*/  SHF.R.U32.HI R36, RZ, 0x5, R43 ;  /* 0x00000005ff247819 */ /* 0x000fe2000001162b */
[----:B------:R-:W-:-:S02]  /*2280*/  UMOV UR4, 0x400 ;  /* 0x0000040000047882 */ /* 0x000fc40000000000 */
[----:B-1----:R-:W-:Y:S02]  /*2290*/  ULEA UR4, UR5, UR4, 0x18 ;  /* 0x0000000405047291 */ /* 0x002fe4000f8ec0ff */
[----:B0-----:R-:W-:-:S05]  /*22a0*/  IMAD R27, R36, 0x260, R35 ;  /* 0x00000260241b7824 */ /* 0x001fca00078e0223 */
[----:B------:R-:W-:-:S05]  /*22b0*/  LEA R27, R27, UR4, 0x2 ;  /* 0x000000041b1b7c11 */ /* 0x000fca000f8e10ff */
[----:B------:R-:W-:Y:S01]  /*22c0*/  IMAD R26, R35, 0x48, R27 ;  /* 0x00000048231a7824 */ /* 0x000fe200078e021b */
[----:B------:R-:W-:Y:S01]  /*22d0*/  UISETP.NE.AND UP0, UPT, UR6, URZ, UPT ;  /* 0x000000ff0600728c */ /* 0x000fe2000bf05270 */
        /* <DEDUP_REMOVED lines=41> */
[----:B0-----:R-:W-:Y:S02]  /*2570*/  IADD3 R8, PT, PT, R23, R24, R25 ;  /* 0x0000001817087210 */ /* 0x001fe40007ffe019 */
[----:B------:R-:W-:Y:S02]  /*2580*/  ISETP.NE.AND P1, PT, R35, 0x1f, PT ;  /* 0x0000001f2300780c */ /* 0x000fe40003f25270 */
[----:B------:R-:W-:Y:S02]  /*2590*/  IADD3 R8, PT, PT, R33, R34, R8 ;  /* 0x0000002221087210 */ /* 0x000fe40007ffe008 */
[----:B------:R-:W-:Y:S02]  /*25a0*/  ISETP.NE.AND P2, PT, R36, 0xc, PT ;  /* 0x0000000c2400780c */ /* 0x000fe40003f45270 */
[----:B------:R-:W-:Y:S02]  /*25b0*/  IADD3 R8, PT, PT, R31, R32, R8 ;  /* 0x000000201f087210 */ /* 0x000fe40007ffe008 */
[----:B------:R-:W-:-:S02]  /*25c0*/  ISETP.GE.U32.AND P3, PT, R43, 0x20, PT ;  /* 0x000000202b00780c */ /* 0x000fc40003f66070 */
        /* <DEDUP_REMOVED lines=29> */
[----:B------:R-:W-:-:S03]  /*27a0*/  IMAD.IADD R11, R11, 0x1, R10 ;  /* 0x000000010b0b7824 */ /* 0x000fc600078e020a */
        /* <DEDUP_REMOVED lines=16> */
[----:B------:R-:W-:-:S04]  /*28b0*/  ISETP.NE.AND P0, PT, R36, 0x8, PT ;  /* 0x000000082400780c */ /* 0x000fc80003f05270 */
[----:B------:R-:W-:Y:S02]  /*28c0*/  SEL R8, R15, R8, !P0 ;  /* 0x000000080f087207 */ /* 0x000fe40004000000 */
[----:B------:R-:W-:Y:S02]  /*28d0*/  ISETP.NE.AND P0, PT, R36, 0xa, PT ;  /* 0x0000000a2400780c */ /* 0x000fe40003f05270 */
[----:B------:R-:W-:Y:S02]  /*28e0*/  SEL R8, R16, R8, !P1 ;  /* 0x0000000810087207 */ /* 0x000fe40004800000 */
[----:B------:R-:W-:Y:S02]  /*28f0*/  ISETP.NE.AND P1, PT, R36, 0xb, PT ;  /* 0x0000000b2400780c */ /* 0x000fe40003f25270 */
[----:B------:R-:W-:Y:S02]  /*2900*/  SEL R8, R17, R8, !P0 ;  /* 0x0000000811087207 */ /* 0x000fe40004000000 */
[----:B------:R-:W-:-:S02]  /*2910*/  ISETP.NE.AND P0, PT, R35, RZ, PT ;  /* 0x000000ff2300720c */ /* 0x000fc40003f05270 */
[----:B------:R-:W-:Y:S01]  /*2920*/  SEL R8, R18, R8, !P1 ;  /* 0x0000000812087207 */ /* 0x000fe20004800000 */
[----:B------:R-:W-:Y:S01]  /*2930*/  @!P2 IMAD.IADD R8, R19, 0x1, R18 ;  /* 0x000000011308a824 */ /* 0x000fe200078e0212 */
[----:B------:R-:W-:Y:S02]  /*2940*/  SEL R9, R37, RZ, P0 ;  /* 0x000000ff25097207 */ /* 0x000fe40000000000 */
[----:B------:R-:W-:-:S03]  /*2950*/  ISETP.NE.AND P0, PT, R43, RZ, PT ;  /* 0x000000ff2b00720c */ /* 0x000fc60003f05270 */
[----:B------:R-:W-:-:S05]  /*2960*/  @P3 IMAD.IADD R37, R8, 0x1, R9 ;  /* 0x0000000108253824 */ /* 0x000fca00078e0209 */
[----:B------:R-:W-:Y:S01]  /*2970*/  SEL R8, R37, RZ, P0 ;  /* 0x000000ff25087207 */ /* 0x000fe20000000000 */
[----:B------:R-:W-:Y:S06]  /*2980*/  BRA `(.L_x_18) ;  /* 0x0000000c005c7947 */ /* 0x000fec0003800000 */
.L_x_17:
[----:B0-----:R-:W-:Y:S02]  /*2990*/  IADD3 R8, PT, PT, R23, R24, R25 ;  /* 0x0000001817087210 */ /* 0x001fe40007ffe019 */
[----:B------:R-:W-:Y:S02]  /*29a0*/  ISETP.NE.AND P1, PT, R35, 0x1f, PT ;  /* 0x0000001f2300780c */ /* 0x000fe40003f25270 */
[----:B------:R-:W-:Y:S02]  /*29b0*/  IADD3 R8, PT, PT, R33, R34, R8 ;  /* 0x0000002221087210 */ /* 0x000fe40007ffe008 */
        /* <DEDUP_REMOVED lines=59> */
[----:B------:R-:W-:Y:S01]  /*2d70*/  ISETP.GT.U32.AND P0, PT, R43, 0x1f, PT ;  /* 0x0000001f2b00780c */ /* 0x000fe20003f04070 */
        /* <DEDUP_REMOVED lines=22> */
.L_x_64:
[----:B------:R-:W-:Y:S05]  /*2ee0*/  @!P0 BRA `(.L_x_21) ;  /* 0x0000000000248947 */ /* 0x000fea0003800000 */
[----:B------:R-:W-:-:S07]  /*2ef0*/  IMAD.MOV.U32 R9, RZ, RZ, 0x1de ;  /* 0x000001deff097424 */ /* 0x000fce00078e00ff */
.L_x_23:
[----:B------:R-:W-:Y:S05]  /*2f00*/  NANOSLEEP R9 ;  /* 0x000000090000735d */ /* 0x000fea0003800000 */
[----:B------:R-:W2:Y:S01]  /*2f10*/  LD.E.64.STRONG.GPU R14, desc[UR12][R16.64+0x100] ;  /* 0x0001000c100e7980 */ /* 0x000ea2000c10fb00 */
[----:B------:R-:W-:Y:S01]  /*2f20*/  UMOV UR5, 0xffffffff ;  /* 0xffffffff00057882 */ /* 0x000fe20000000000 */
[----:B------:R-:W-:Y:S02]  /*2f30*/  SHF.R.U32.HI R9, RZ, 0x1, R9 ;  /* 0x00000001ff097819 */ /* 0x000fe40000011609 */
[----:B--2---:R-:W-:Y:S01]  /*2f40*/  ISETP.NE.AND P0, PT, R14, 0x63, PT ;  /* 0x000000630e00780c */ /* 0x004fe20003f05270 */
[----:B------:R-:W-:-:S12]  /*2f50*/  BRA.DIV UR5, `(.L_x_22) ;  /* 0x0000001a05687947 */ /* 0x000fd8000b800000 */
[----:B------:R-:W-:-:S13]  /*2f60*/  VOTE.ANY P0, !P0 ;  /* 0x0000000000ff7806 */ /* 0x000fda0004000100 */
.L_x_67:
[----:B------:R-:W-:Y:S05]  /*2f70*/  @P0 BRA `(.L_x_23) ;  /* 0xfffffffc00e00947 */ /* 0x000fea000383ffff */
.L_x_21:
[----:B------:R-:W-:Y:S01]  /*2f80*/  UMOV UR5, 0xffffffff ;  /* 0xffffffff00057882 */ /* 0x000fe20000000000 */
[----:B------:R-:W-:Y:S02]  /*2f90*/  ISETP.NE.AND P2, PT, R14, 0x65, PT ;  /* 0x000000650e00780c */ /* 0x000fe40003f45270 */
[----:B------:R-:W-:Y:S11]  /*2fa0*/  BRA.DIV UR5, `(.L_x_24) ;  /* 0x0000001a05747947 */ /* 0x000ff6000b800000 */
[----:B------:R-:W0:Y:S01]  /*2fb0*/  S2R R42, SR_GEMASK ;  /* 0x00000000002a7919 */ /* 0x000e220000003c00 */
[----:B------:R-:W-:Y:S01]  /*2fc0*/  VOTE.ANY R8, PT, !P2 ;  /* 0x0000000000087806 */ /* 0x000fe200050e0100 */
[----:B------:R-:W-:-:S03]  /*2fd0*/  VIADD R19, R35, 0x2 ;  /* 0x0000000223137836 */ /* 0x000fc60000000000 */
[----:B0-----:R-:W-:-:S05]  /*2fe0*/  LOP3.LUT R8, R8, 0x80000000, R42, 0xec, !PT ;  /* 0x8000000008087812 */ /* 0x001fca00078eec2a */
[----:B------:R-:W-:-:S05]  /*2ff0*/  VIADD R9, R8, 0xffffffff ;  /* 0xffffffff08097836 */ /* 0x000fca0000000000 */
[----:B------:R-:W-:-:S04]  /*3000*/  LOP3.LUT R9, R8, R9, RZ, 0xc, !PT ;  /* 0x0000000908097212 */ /* 0x000fc800078e0cff */
[----:B------:R0:W1:Y:S02]  /*3010*/  POPC R38, R9 ;  /* 0x0000000900267309 */ /* 0x0000640000000000 */
[C---:B0-----:R-:W-:Y:S01]  /*3020*/  VIADD R9, R35.reuse, 0x4 ;  /* 0x0000000423097836 */ /* 0x041fe20000000000 */
[----:B-1----:R-:W0:Y:S01]  /*3030*/  SHFL.DOWN PT, R16, R15, 0x1, R38 ;  /* 0x082000000f107989 */ /* 0x002e2200000e0026 */
[----:B------:R-:W-:-:S04]  /*3040*/  ISETP.GE.AND P0, PT, R35, R38, PT ;  /* 0x000000262300720c */ /* 0x000fc80003f06270 */
[----:B0-----:R-:W-:Y:S02]  /*3050*/  SEL R16, R16, RZ, !P0 ;  /* 0x000000ff10107207 */ /* 0x001fe40004000000 */
[----:B------:R-:W-:-:S03]  /*3060*/  ISETP.GT.AND P0, PT, R19, R38, PT ;  /* 0x000000261300720c */ /* 0x000fc60003f04270 */
[----:B------:R-:W-:Y:S02]  /*3070*/  IMAD.IADD R17, R16, 0x1, R15 ;  /* 0x0000000110117824 */ /* 0x000fe400078e020f */
[----:B------:R-:W-:-:S03]  /*3080*/  VIADD R15, R35, 0x10 ;  /* 0x00000010230f7836 */ /* 0x000fc60000000000 */
[----:B------:R-:W0:Y:S02]  /*3090*/  SHFL.DOWN PT, R16, R17, 0x2, R38 ;  /* 0x0840000011107989 */ /* 0x000e2400000e0026 */
[-C--:B------:R-:W-:Y:S02]  /*30a0*/  ISETP.GT.AND P2, PT, R15, R38.reuse, PT ;  /* 0x000000260f00720c */ /* 0x080fe40003f44270 */
[----:B0-----:R-:W-:Y:S02]  /*30b0*/  SEL R16, R16, RZ, !P0 ;  /* 0x000000ff10107207 */ /* 0x001fe40004000000 */
[----:B------:R-:W-:Y:S01]  /*30c0*/  ISETP.GT.AND P0, PT, R9, R38, PT ;  /* 0x000000260900720c */ /* 0x000fe20003f04270 */
[----:B------:R-:W-:Y:S02]  /*30d0*/  VIADD R9, R35, 0x8 ;  /* 0x0000000823097836 */ /* 0x000fe40000000000 */
[----:B------:R-:W-:-:S05]  /*30e0*/  IMAD.IADD R19, R17, 0x1, R16 ;  /* 0x0000000111137824 */ /* 0x000fca00078e0210 */
[----:B------:R-:W0:Y:S02]  /*30f0*/  SHFL.DOWN PT, R16, R19, 0x4, R38 ;  /* 0x0880000013107989 */ /* 0x000e2400000e0026 */
[----:B0-----:R-:W-:Y:S02]  /*3100*/  SEL R16, R16, RZ, !P0 ;  /* 0x000000ff10107207 */ /* 0x001fe40004000000 */
[----:B------:R-:W-:Y:S02]  /*3110*/  ISETP.GT.AND P0, PT, R9, R38, PT ;  /* 0x000000260900720c */ /* 0x000fe40003f04270 */
[----:B------:R-:W0:Y:S01]  /*3120*/  LDC.64 R8, c[0x0][0x390] ;  /* 0x0000e400ff087b82 */ /* 0x000e220000000a00 */
[----:B------:R-:W-:-:S05]  /*3130*/  IMAD.IADD R37, R19, 0x1, R16 ;  /* 0x0000000113257824 */ /* 0x000fca00078e0210 */
[----:B------:R-:W1:Y:S01]  /*3140*/  SHFL.DOWN PT, R16, R37, 0x8, R38 ;  /* 0x0900000025107989 */ /* 0x000e6200000e0026 */
[----:B0-----:R-:W-:Y:S02]  /*3150*/  IADD3 R36, P3, PT, R8, 0x100, RZ ;  /* 0x0000010008247810 */ /* 0x001fe40007f7e0ff */
[----:B-1----:R-:W-:Y:S02]  /*3160*/  SEL R16, R16, RZ, !P0 ;  /* 0x000000ff10107207 */ /* 0x002fe40004000000 */
[----:B------:R-:W-:-:S03]  /*3170*/  ISETP.NE.AND P0, PT, R14, 0x65, PT ;  /* 0x000000650e00780c */ /* 0x000fc60003f05270 */
[----:B------:R-:W-:Y:S02]  /*3180*/  IMAD.IADD R17, R37, 0x1, R16 ;  /* 0x0000000125117824 */ /* 0x000fe400078e0210 */
[----:B------:R-:W-:-:S03]  /*3190*/  IMAD.X R37, RZ, RZ, R9, P3 ;  /* 0x000000ffff257224 */ /* 0x000fc600018e0609 */
[----:B------:R-:W0:Y:S05]  /*31a0*/  SHFL.DOWN PT, R16, R17, 0x10, R38 ;  /* 0x0a00000011107989 */ /* 0x000e2a00000e0026 */
[----:B------:R-:W-:Y:S02]  /*31b0*/  VOTE.ALL P0, P0 ;  /* 0x0000000000ff7806 */ /* 0x000fe40000000000 */
[----:B0-----:R-:W-:-:S05]  /*31c0*/  SEL R16, R16, RZ, !P2 ;  /* 0x000000ff10107207 */ /* 0x001fca0005000000 */
[----:B------:R-:W-:-:S07]  /*31d0*/  IMAD.IADD R19, R17, 0x1, R16 ;  /* 0x0000000111137824 */ /* 0x000fce00078e0210 */
.L_x_76:
[----:B------:R-:W-:Y:S05]  /*31e0*/  @!P0 BRA `(.L_x_25) ;  /* 0x0000000000e48947 */ /* 0x000fea0003800000 */
[----:B------:R-:W-:-:S07]  /*31f0*/  IMAD.MOV.U32 R38, RZ, RZ, 0x1de ;  /* 0x000001deff267424 */ /* 0x000fce00078e00ff */
.L_x_31:
        /* <DEDUP_REMOVED lines=10> */
.L_x_79:
[----:B------:R-:W-:Y:S05]  /*32a0*/  @!P0 BRA `(.L_x_27) ;  /* 0x0000000000248947 */ /* 0x000fea0003800000 */
[----:B------:R-:W-:-:S07]  /*32b0*/  IMAD.MOV.U32 R9, RZ, RZ, R38 ;  /* 0x000000ffff097224 */ /* 0x000fce00078e0026 */
.L_x_29:
[----:B------:R-:W-:Y:S05]  /*32c0*/  NANOSLEEP R9 ;  /* 0x000000090000735d */ /* 0x000fea0003800000 */
[----:B------:R-:W2:Y:S01]  /*32d0*/  LD.E.64.STRONG.GPU R14, desc[UR12][R16.64+-0x100] ;  /* 0xffff000c100e7980 */ /* 0x000ea2000c10fb00 */
[----:B------:R-:W-:Y:S01]  /*32e0*/  UMOV UR5, 0xffffffff ;  /* 0xffffffff00057882 */ /* 0x000fe20000000000 */
[----:B------:R-:W-:Y:S02]  /*32f0*/  SHF.R.U32.HI R9, RZ, 0x1, R9 ;  /* 0x00000001ff097819 */ /* 0x000fe40000011609 */
[----:B--2---:R-:W-:Y:S01]  /*3300*/  ISETP.NE.AND P0, PT, R14, 0x63, PT ;  /* 0x000000630e00780c */ /* 0x004fe20003f05270 */
[----:B------:R-:W-:-:S12]  /*3310*/  BRA.DIV UR5, `(.L_x_28) ;  /* 0x0000001a05c07947 */ /* 0x000fd8000b800000 */
[----:B------:R-:W-:-:S13]  /*3320*/  VOTE.ANY P0, !P0 ;  /* 0x0000000000ff7806 */ /* 0x000fda0004000100 */
.L_x_82:
[----:B------:R-:W-:Y:S05]  /*3330*/  @P0 BRA `(.L_x_29) ;  /* 0xfffffffc00e00947 */ /* 0x000fea000383ffff */
.L_x_27:
[----:B------:R-:W-:Y:S01]  /*3340*/  UMOV UR5, 0xffffffff ;  /* 0xffffffff00057882 */ /* 0x000fe20000000000 */
[----:B------:R-:W-:Y:S02]  /*3350*/  ISETP.NE.AND P0, PT, R14, 0x65, PT ;  /* 0x000000650e00780c */ /* 0x000fe40003f05270 */
[----:B------:R-:W-:Y:S11]  /*3360*/  BRA.DIV UR5, `(.L_x_30) ;  /* 0x0000001a05cc7947 */ /* 0x000ff6000b800000 */
[----:B------:R-:W-:Y:S01]  /*3370*/  VOTE.ANY R8, PT, !P0 ;  /* 0x0000000000087806 */ /* 0x000fe200040e0100 */
[----:B------:R-:W-:-:S03]  /*3380*/  VIADD R18, R18, 0xffffffe0 ;  /* 0xffffffe012127836 */ /* 0x000fc60000000000 */
[----:B------:R-:W-:-:S05]  /*3390*/  LOP3.LUT R8, R8, 0x80000000, R42, 0xec, !PT ;  /* 0x8000000008087812 */ /* 0x000fca00078eec2a */
[----:B------:R-:W-:-:S05]  /*33a0*/  VIADD R9, R8, 0xffffffff ;  /* 0xffffffff08097836 */ /* 0x000fca0000000000 */
[----:B------:R-:W-:Y:S01]  /*33b0*/  LOP3.LUT R9, R8, R9, RZ, 0xc, !PT ;  /* 0x0000000908097212 */ /* 0x000fe200078e0cff */
[----:B------:R-:W-:-:S05]  /*33c0*/  VIADD R8, R35, 0x2 ;  /* 0x0000000223087836 */ /* 0x000fca0000000000 */
[----:B------:R-:W0:Y:S02]  /*33d0*/  POPC R9, R9 ;  /* 0x0000000900097309 */ /* 0x000e240000000000 */
[----:B0-----:R-:W0:Y:S01]  /*33e0*/  SHFL.DOWN PT, R16, R15, 0x1, R9 ;  /* 0x082000000f107989 */ /* 0x001e2200000e0009 */
[----:B------:R-:W-:-:S04]  /*33f0*/  ISETP.GE.AND P0, PT, R35, R9, PT ;  /* 0x000000092300720c */ /* 0x000fc80003f06270 */
[----:B0-----:R-:W-:Y:S02]  /*3400*/  SEL R16, R16, RZ, !P0 ;  /* 0x000000ff10107207 */ /* 0x001fe40004000000 */
[----:B------:R-:W-:Y:S01]  /*3410*/  ISETP.GT.AND P0, PT, R8, R9, PT ;  /* 0x000000090800720c */ /* 0x000fe20003f04270 */
[----:B------:R-:W-:Y:S02]  /*3420*/  VIADD R8, R35, 0x4 ;  /* 0x0000000423087836 */ /* 0x000fe40000000000 */
[----:B------:R-:W-:-:S05]  /*3430*/  IMAD.IADD R44, R16, 0x1, R15 ;  /* 0x00000001102c7824 */ /* 0x000fca00078e020f */
[----:B------:R-:W0:Y:S02]  /*3440*/  SHFL.DOWN PT, R16, R44, 0x2, R9 ;  /* 0x084000002c107989 */ /* 0x000e2400000e0009 */
        /* <DEDUP_REMOVED lines=8> */
[----:B------:R-:W-:-:S03]  /*34d0*/  IMAD.IADD R45, R17, 0x1, R16 ;  /* 0x00000001112d7824 */ /* 0x000fc600078e0210 */
[----:B------:R-:W-:Y:S02]  /*34e0*/  ISETP.GT.AND P2, PT, R8, R9, PT ;  /* 0x000000090800720c */ /* 0x000fe40003f44270 */
        /* <DEDUP_REMOVED lines=8> */
.L_x_91:
[----:B------:R-:W-:Y:S05]  /*3570*/  @P0 BRA `(.L_x_31) ;  /* 0xfffffffc00200947 */ /* 0x000fea000383ffff */
.L_x_25:
        /* <DEDUP_REMOVED lines=15> */
.L_x_19:
[----:B------:R-:W-:Y:S05]  /*3670*/  WARPSYNC.ALL ;  /* 0x0000000000007948 */ /* 0x000fea0003800000 */
[----:B------:R-:W0:Y:S08]  /*3680*/  S2UR UR5, SR_CgaCtaId ;  /* 0x00000000000579c3 */ /* 0x000e300000008800 */
[----:B------:R-:W-:Y:S01]  /*3690*/  BAR.SYNC.DEFER_BLOCKING 0x0 ;  /* 0x0000000000007b1d */ /* 0x000fe20000010000 */
[----:B------:R-:W-:-:S05]  /*36a0*/  ISETP.NE.AND P0, PT, R43, RZ, PT ;  /* 0x000000ff2b00720c */ /* 0x000fca0003f05270 */
[----:B------:R-:W-:Y:S02]  /*36b0*/  UMOV UR4, 0x400 ;  /* 0x0000040000047882 */ /* 0x000fe40000000000 */
[----:B0-----:R-:W-:-:S09]  /*36c0*/  ULEA UR4, UR5, UR4, 0x18 ;  /* 0x0000000405047291 */ /* 0x001fd2000f8ec0ff */
[----:B------:R-:W0:Y:S02]  /*36d0*/  LDS R9, [UR4+0x54] ;  /* 0x00005404ff097984 */ /* 0x000e240008000800 */
[----:B0-----:R-:W-:-:S05]  /*36e0*/  SEL R9, R9, RZ, P0 ;  /* 0x000000ff09097207 */ /* 0x001fca0000000000 */
[----:B------:R-:W-:-:S07]  /*36f0*/  IMAD.IADD R8, R9, 0x1, R8 ;  /* 0x0000000109087824 */ /* 0x000fce00078e0208 */
.L_x_18:
[----:B------:R-:W-:Y:S01]  /*3700*/  IMAD.IADD R25, R25, 0x1, R8 ;  /* 0x0000000119197824 */ /* 0x000fe200078e0208 */
[----:B------:R-:W-:Y:S01]  /*3710*/  BAR.SYNC.DEFER_BLOCKING 0x0 ;  /* 0x0000000000007b1d */ /* 0x000fe20000010000 */
[----:B------:R-:W-:Y:S01]  /*3720*/  ISETP.NE.AND P0, PT, R43, RZ, PT ;  /* 0x000000ff2b00720c */ /* 0x000fe20003f05270 */
[----:B-1----:R-:W-:Y:S02]  /*3730*/  IMAD.U32 R10, RZ, RZ, UR7 ;  /* 0x00000007ff0a7e24 */ /* 0x002fe4000f8e00ff */
[----:B------:R-:W-:Y:S02]  /*3740*/  IMAD.IADD R24, R24, 0x1, R25 ;  /* 0x0000000118187824 */ /* 0x000fe400078e0219 */
[----:B------:R-:W0:Y:S02]  /*3750*/  LDCU.64 UR8, c[0x0][0x388] ;  /* 0x00007100ff0877ac */ /* 0x000e240008000a00 */
[----:B------:R-:W-:-:S04]  /*3760*/  IMAD.IADD R23, R23, 0x1, R24 ;  /* 0x0000000117177824 */ /* 0x000fc800078e0218 */
[----:B------:R-:W-:-:S04]  /*3770*/  IMAD.IADD R34, R34, 0x1, R23 ;  /* 0x0000000122227824 */ /* 0x000fc800078e0217 */
[----:B------:R-:W-:-:S04]  /*3780*/  IMAD.IADD R33, R33, 0x1, R34 ;  /* 0x0000000121217824 */ /* 0x000fc800078e0222 */
[----:B------:R-:W-:-:S04]  /*3790*/  IMAD.IADD R32, R32, 0x1, R33 ;  /* 0x0000000120207824 */ /* 0x000fc800078e0221 */
[----:B------:R-:W-:Y:S01]  /*37a0*/  IMAD.IADD R31, R31, 0x1, R32 ;  /* 0x000000011f1f7824 */ /* 0x000fe200078e0220 */
[----:B------:R-:W-:Y:S03]  /*37b0*/  STS [R26], R25 ;  /* 0x000000191a007388 */ /* 0x000fe60000000800 */
        /* <DEDUP_REMOVED lines=27> */
[----:B------:R1:W-:Y:S04]  /*3970*/  STS [R26+0x40], R3 ;  /* 0x000040031a007388 */ /* 0x0003e80000000800 */
[----:B------:R-:W-:Y:S04]  /*3980*/  STS [R26+0x44], R9 ;  /* 0x000044091a007388 */ /* 0x000fe80000000800 */
[----:B------:R-:W-:Y:S01]  /*3990*/  STS [R26+0x48], R11 ;  /* 0x0000480b1a007388 */ /* 0x000fe20000000800 */
[----:B------:R-:W-:-:S03]  /*39a0*/  NOP ;  /* 0x0000000000007918 */ /* 0x000fc60000000000 */
[----:B------:R-:W-:Y:S04]  /*39b0*/  LDS R33, [R27] ;  /* 0x000000001b217984 */ /* 0x000fe80000000800 */
[----:B------:R-:W-:Y:S04]  /*39c0*/  LDS R35, [R27+0x80] ;  /* 0x000080001b237984 */ /* 0x000fe80000000800 */
        /* <DEDUP_REMOVED lines=17> */
[----:B------:R2:W-:Y:S01]  /*3ae0*/  @!P0 STS [UR4+0x7b80], R10 ;  /* 0x007b800aff008988 */ /* 0x0005e20008000804 */
[----:B------:R-:W-:Y:S01]  /*3af0*/  BAR.SYNC.DEFER_BLOCKING 0x0 ;  /* 0x0000000000007b1d */ /* 0x000fe20000010000 */
[----:B-1----:R-:W-:-:S05]  /*3b00*/  IADD3 R3, P0, PT, R28, UR10, RZ ;  /* 0x0000000a1c037c10 */ /* 0x002fca000ff1e0ff */
[----:B------:R-:W1:Y:S01]  /*3b10*/  S2R R2, SR_TID.X ;  /* 0x0000000000027919 */ /* 0x000e620000002100 */
[----:B------:R-:W3:Y:S01]  /*3b20*/  LDS R29, [UR4+0x7b80] ;  /* 0x007b8004ff1d7984 */ /* 0x000ee20008000800 */
[C---:B-1----:R-:W-:Y:S02]  /*3b30*/  LOP3.LUT R4, R2.reuse, 0x3e0, RZ, 0xc0, !PT ;  /* 0x000003e002047812 */ /* 0x042fe400078ec0ff */
[----:B------:R-:W-:-:S05]  /*3b40*/  LOP3.LUT R2, R2, 0x1f, RZ, 0xc0, !PT ;  /* 0x0000001f02027812 */ /* 0x000fca00078ec0ff */
[----:B------:R-:W-:Y:S02]  /*3b50*/  IMAD R6, R4, 0x13, R2 ;  /* 0x0000001304067824 */ /* 0x000fe400078e0202 */
[----:B------:R-:W-:Y:S01]  /*3b60*/  IMAD.X R4, RZ, RZ, UR11, P0 ;  /* 0x0000000bff047e24 */ /* 0x000fe200080e06ff */
[C---:B0-----:R-:W-:Y:S01]  /*3b70*/  LEA R2, P0, R3.reuse, UR8, 0x2 ;  /* 0x0000000803027c11 */ /* 0x041fe2000f8010ff */
[C---:B------:R-:W-:Y:S02]  /*3b80*/  VIADD R8, R6.reuse, 0x20 ;  /* 0x0000002006087836 */ /* 0x040fe40000000000 */
[C---:B--2---:R-:W-:Y:S01]  /*3b90*/  VIADD R10, R6.reuse, 0xa0 ;  /* 0x000000a0060a7836 */ /* 0x044fe20000000000 */
[----:B------:R-:W-:Y:S01]  /*3ba0*/  LEA.HI.X R3, R3, UR9, R4, 0x2, P0 ;  /* 0x0000000903037c11 */ /* 0x000fe200080f1404 */
[----:B------:R-:W-:Y:S01]  /*3bb0*/  VIADD R4, R6, 0x40 ;  /* 0x0000004006047836 */ /* 0x000fe20000000000 */
[-C--:B---3--:R-:W-:Y:S02]  /*3bc0*/  ISETP.GE.AND P1, PT, R28, R29.reuse, PT ;  /* 0x0000001d1c00720c */ /* 0x088fe40003f26270 */
[-C--:B------:R-:W-:Y:S01]  /*3bd0*/  ISETP.GE.AND P2, PT, R8, R29.reuse, PT ;  /* 0x0000001d0800720c */ /* 0x080fe20003f46270 */
[----:B------:R-:W-:Y:S01]  /*3be0*/  VIADD R8, R6, 0x60 ;  /* 0x0000006006087836 */ /* 0x000fe20000000000 */
[-C--:B------:R-:W-:Y:S01]  /*3bf0*/  ISETP.GE.AND P3, PT, R4, R29.reuse, PT ;  /* 0x0000001d0400720c */ /* 0x080fe20003f66270 */
[----:B------:R-:W-:Y:S01]  /*3c00*/  VIADD R4, R6, 0x80 ;  /* 0x0000008006047836 */ /* 0x000fe20000000000 */
[----:B------:R-:W-:-:S02]  /*3c10*/  ISETP.GE.AND P6, PT, R10, R29, PT ;  /* 0x0000001d0a00720c */ /* 0x000fc40003fc6270 */
[-C--:B------:R-:W-:Y:S01]  /*3c20*/  ISETP.GE.AND P4, PT, R8, R29.reuse, PT ;  /* 0x0000001d0800720c */ /* 0x080fe20003f86270 */
[----:B------:R-:W-:Y:S01]  /*3c30*/  VIADD R8, R6, 0xc0 ;  /* 0x000000c006087836 */ /* 0x000fe20000000000 */
[-C--:B------:R-:W-:Y:S01]  /*3c40*/  ISETP.GE.AND P5, PT, R4, R29.reuse, PT ;  /* 0x0000001d0400720c */ /* 0x080fe20003fa6270 */
[----:B------:R-:W-:Y:S02]  /*3c50*/  VIADD R4, R6, 0xe0 ;  /* 0x000000e006047836 */ /* 0x000fe40000000000 */
[----:B------:R0:W-:Y:S01]  /*3c60*/  @!P1 STG.E desc[UR12][R2.64], R33 ;  /* 0x0000002102009986 */ /* 0x0001e2000c10190c */
[-C--:B------:R-:W-:Y:S01]  /*3c70*/  ISETP.GE.AND P0, PT, R8, R29.reuse, PT ;  /* 0x0000001d0800720c */ /* 0x080fe20003f06270 */
[----:B------:R-:W-:Y:S01]  /*3c80*/  VIADD R8, R6, 0x140 ;  /* 0x0000014006087836 */ /* 0x000fe20000000000 */
[-C--:B------:R-:W-:Y:S01]  /*3c90*/  ISETP.GE.AND P1, PT, R4, R29.reuse, PT ;  /* 0x0000001d0400720c */ /* 0x080fe20003f26270 */
[----:B------:R-:W-:Y:S01]  /*3ca0*/  VIADD R4, R6, 0x120 ;  /* 0x0000012006047836 */ /* 0x000fe20000000000 */
[----:B------:R0:W-:Y:S04]  /*3cb0*/  @!P3 STG.E desc[UR12][R2.64+0x100], R37 ;  /* 0x000100250200b986 */ /* 0x0001e8000c10190c */
[----:B------:R0:W-:Y:S01]  /*3cc0*/  @!P4 STG.E desc[UR12][R2.64+0x180], R39 ;  /* 0x000180270200c986 */ /* 0x0001e2000c10190c */
[-C--:B------:R-:W-:Y:S01]  /*3cd0*/  ISETP.GE.AND P3, PT, R4, R29.reuse, PT ;  /* 0x0000001d0400720c */ /* 0x080fe20003f66270 */
[----:B------:R-:W-:Y:S01]  /*3ce0*/  VIADD R4, R6, 0x160 ;  /* 0x0000016006047836 */ /* 0x000fe20000000000 */
[-C--:B------:R-:W-:Y:S01]  /*3cf0*/  ISETP.GE.AND P4, PT, R8, R29.reuse, PT ;  /* 0x0000001d0800720c */ /* 0x080fe20003f86270 */
[----:B------:R-:W-:Y:S01]  /*3d00*/  VIADD R8, R6, 0x180 ;  /* 0x0000018006087836 */ /* 0x000fe20000000000 */
[----:B------:R0:W-:Y:S01]  /*3d10*/  @!P2 STG.E desc[UR12][R2.64+0x80], R35 ;  /* 0x000080230200a986 */ /* 0x0001e2000c10190c */
[----:B------:R-:W-:-:S03]  /*3d20*/  ISETP.GE.AND P2, PT, R41, R29, PT ;  /* 0x0000001d2900720c */ /* 0x000fc60003f46270 */
[----:B------:R0:W-:Y:S01]  /*3d30*/  @!P5 STG.E desc[UR12][R2.64+0x200], R43 ;  /* 0x0002002b0200d986 */ /* 0x0001e2000c10190c */
[-C--:B------:R-:W-:Y:S01]  /*3d40*/  ISETP.GE.AND P5, PT, R4, R29.reuse, PT ;  /* 0x0000001d0400720c */ /* 0x080fe20003fa6270 */
[----:B------:R-:W-:Y:S02]  /*3d50*/  VIADD R4, R6, 0x1a0 ;  /* 0x000001a006047836 */ /* 0x000fe40000000000 */
[----:B------:R0:W-:Y:S01]  /*3d60*/  @!P6 STG.E desc[UR12][R2.64+0x280], R45 ;  /* 0x0002802d0200e986 */ /* 0x0001e2000c10190c */
[-C--:B------:R-:W-:Y:S01]  /*3d70*/  ISETP.GE.AND P6, PT, R8, R29.reuse, PT ;  /* 0x0000001d0800720c */ /* 0x080fe20003fc6270 */
[----:B------:R-:W-:Y:S02]  /*3d80*/  VIADD R8, R6, 0x1c0 ;  /* 0x000001c006087836 */ /* 0x000fe40000000000 */
[----:B------:R0:W-:Y:S01]  /*3d90*/  @!P0 STG.E desc[UR12][R2.64+0x300], R0 ;  /* 0x0003000002008986 */ /* 0x0001e2000c10190c */
[----:B------:R-:W-:Y:S01]  /*3da0*/  ISETP.GE.AND P0, PT, R4, R29, PT ;  /* 0x0000001d0400720c */ /* 0x000fe20003f06270 */
[----:B------:R-:W-:-:S02]  /*3db0*/  VIADD R4, R6, 0x1e0 ;  /* 0x000001e006047836 */ /* 0x000fc40000000000 */
[----:B------:R0:W-:Y:S01]  /*3dc0*/  @!P1 STG.E desc[UR12][R2.64+0x380], R31 ;  /* 0x0003801f02009986 */ /* 0x0001e2000c10190c */
[-C--:B------:R-:W-:Y:S01]  /*3dd0*/  ISETP.GE.AND P1, PT, R8, R29.reuse, PT ;  /* 0x0000001d0800720c */ /* 0x080fe20003f26270 */
[C---:B------:R-:W-:Y:S02]  /*3de0*/  VIADD R8, R6.reuse, 0x200 ;  /* 0x0000020006087836 */ /* 0x040fe40000000000 */
[----:B------:R-:W-:Y:S01]  /*3df0*/  VIADD R6, R6, 0x220 ;  /* 0x0000022006067836 */ /* 0x000fe20000000000 */
[----:B------:R0:W-:Y:S01]  /*3e00*/  @!P2 STG.E desc[UR12][R2.64+0x400], R23 ;  /* 0x000400170200a986 */ /* 0x0001e2000c10190c */
[----:B------:R-:W-:-:S03]  /*3e10*/  ISETP.GE.AND P2, PT, R4, R29, PT ;  /* 0x0000001d0400720c */ /* 0x000fc60003f46270 */
[----:B------:R0:W-:Y:S01]  /*3e20*/  @!P3 STG.E desc[UR12][R2.64+0x480], R19 ;  /* 0x000480130200b986 */ /* 0x0001e2000c10190c */
[----:B------:R-:W-:-:S03]  /*3e30*/  ISETP.GE.AND P3, PT, R8, R29, PT ;  /* 0x0000001d0800720c */ /* 0x000fc60003f66270 */
[----:B------:R0:W-:Y:S01]  /*3e40*/  @!P4 STG.E desc[UR12][R2.64+0x500], R21 ;  /* 0x000500150200c986 */ /* 0x0001e2000c10190c */
[----:B------:R-:W-:-:S03]  /*3e50*/  ISETP.GE.AND P4, PT, R6, R29, PT ;  /* 0x0000001d0600720c */ /* 0x000fc60003f86270 */
[----:B------:R0:W-:Y:S01]  /*3e60*/  @!P5 STG.E desc[UR12][R2.64+0x580], R17 ;  /* 0x000580110200d986 */ /* 0x0001e2000c10190c */
[----:B------:R-:W-:-:S03]  /*3e70*/  ISETP.GE.AND P5, PT, R40, R29, PT ;  /* 0x0000001d2800720c */ /* 0x000fc60003fa6270 */
[----:B------:R0:W-:Y:S04]  /*3e80*/  @!P6 STG.E desc[UR12][R2.64+0x600], R15 ;  /* 0x0006000f0200e986 */ /* 0x0001e8000c10190c */
[----:B------:R0:W-:Y:S04]  /*3e90*/  @!P0 STG.E desc[UR12][R2.64+0x680], R13 ;  /* 0x0006800d02008986 */ /* 0x0001e8000c10190c */
[----:B------:R0:W-:Y:S04]  /*3ea0*/  @!P1 STG.E desc[UR12][R2.64+0x700], R11 ;  /* 0x0007000b02009986 */ /* 0x0001e8000c10190c */
[----:B------:R0:W-:Y:S04]  /*3eb0*/  @!P2 STG.E desc[UR12][R2.64+0x780], R9 ;  /* 0x000780090200a986 */ /* 0x0001e8000c10190c */
[----:B------:R0:W-:Y:S04]  /*3ec0*/  @!P3 STG.E desc[UR12][R2.64+0x800], R7 ;  /* 0x000800070200b986 */ /* 0x0001e8000c10190c */
[----:B------:R0:W-:Y:S01]  /*3ed0*/  @!P4 STG.E desc[UR12][R2.64+0x880], R5 ;  /* 0x000880050200c986 */ /* 0x0001e2000c10190c */
[----:B------:R-:W-:Y:S05]  /*3ee0*/  @P5 EXIT ;  /* 0x000000000000594d */ /* 0x000fea0003800000 */
[----:B------:R-:W-:Y:S01]  /*3ef0*/  STG.E desc[UR12][R2.64+0x900], R25 ;  /* 0x0009001902007986 */ /* 0x000fe2000c10190c */
[----:B------:R-:W-:Y:S05]  /*3f00*/  EXIT ;  /* 0x000000000000794d */ /* 0x000fea0003800000 */
.L_x_5:
[----:B------:R-:W-:Y:S01]  /*3f10*/  BSSY B1, `(.L_x_32) ;  /* 0x0000006000017945 */ /* 0x000fe20003800000 */
[----:B------:R-:W-:Y:S01]  /*3f20*/  PLOP3.LUT P0, PT, P0, PT, PT, 0x8, 0x80 ;  /* 0x000000000080781c */ /* 0x000fe2000070e170 */
[----:B------:R-:W-:-:S12]  /*3f30*/  IMAD.MOV.U32 R8, RZ, RZ, -0x1 ;  /* 0xffffffffff087424 */ /* 0x000fd800078e00ff */
[----:B------:R-:W-:Y:S05]  /*3f40*/  WARPSYNC.COLLECTIVE R8, `(.L_x_33) ;  /* 0x0000000008087348 */ /* 0x000fea0003c00000 */
[----:B------:R-:W-:Y:S01]  /*3f50*/  VOTE.ANY P0, P0 ;  /* 0x0000000000ff7806 */ /* 0x000fe20000000100 */
[----:B------:R-:W-:-:S12]  /*3f60*/  ENDCOLLECTIVE ;  /* 0x000000000000791b */ /* 0x000fd80003800000 */
.L_x_33:
[----:B------:R-:W-:Y:S05]  /*3f70*/  BSYNC B1 ;  /* 0x0000000000017941 */ /* 0x000fea0003800000 */
.L_x_32:
[----:B------:R-:W-:Y:S05]  /*3f80*/  BRA `(.L_x_34) ;  /* 0xffffffd000087947 */ /* 0x000fea000383ffff */
.L_x_7:
[----:B------:R-:W-:Y:S01]  /*3f90*/  BSSY B1, `(.L_x_35) ;  /* 0x0000006000017945 */ /* 0x000fe20003800000 */
[----:B------:R-:W-:Y:S01]  /*3fa0*/  PLOP3.LUT P0, PT, P0, PT, PT, 0x8, 0x80 ;  /* 0x000000000080781c */ /* 0x000fe2000070e170 */
[----:B------:R-:W-:-:S12]  /*3fb0*/  IMAD.MOV.U32 R8, RZ, RZ, -0x1 ;  /* 0xffffffffff087424 */ /* 0x000fd800078e00ff */
[----:B------:R-:W-:Y:S05]  /*3fc0*/  WARPSYNC.COLLECTIVE R8, `(.L_x_36) ;  /* 0x0000000008087348 */ /* 0x000fea0003c00000 */
[----:B------:R-:W-:Y:S01]  /*3fd0*/  VOTE.ANY P0, P0 ;  /* 0x0000000000ff7806 */ /* 0x000fe20000000100 */
[----:B------:R-:W-:-:S12]  /*3fe0*/  ENDCOLLECTIVE ;  /* 0x000000000000791b */ /* 0x000fd80003800000 */
.L_x_36:
[----:B------:R-:W-:Y:S05]  /*3ff0*/  BSYNC B1 ;  /* 0x0000000000017941 */ /* 0x000fea0003800000 */
.L_x_35:
[----:B------:R-:W-:Y:S05]  /*4000*/  BRA `(.L_x_37) ;  /* 0xffffffd0000c7947 */ /* 0x000fea000383ffff */
.L_x_9:
[----:B------:R-:W0:Y:S01]  /*4010*/  S2R R45, SR_GEMASK ;  /* 0x00000000002d7919 */ /* 0x000e220000003c00 */
[----:B------:R-:W-:Y:S01]  /*4020*/  BSSY B1, `(.L_x_38) ;  /* 0x0000007000017945 */ /* 0x000fe20003800000 */
[----:B------:R-:W-:Y:S01]  /*4030*/  ISETP.NE.AND P0, PT, R14, 0x65, PT ;  /* 0x000000650e00780c */ /* 0x000fe20003f05270 */
[----:B------:R-:W-:Y:S01]  /*4040*/  IMAD.MOV.U32 R8, RZ, RZ, -0x1 ;  /* 0xffffffffff087424 */ /* 0x000fe200078e00ff */
[----:B------:R-:W-:-:S13]  /*4050*/  PLOP3.LUT P2, PT, P2, PT, PT, 0x8, 0x80 ;  /* 0x000000000080781c */ /* 0x000fda000174e170 */
[----:B0-----:R-:W-:Y:S05]  /*4060*/  WARPSYNC.COLLECTIVE R8, `(.L_x_39) ;  /* 0x0000000008087348 */ /* 0x001fea0003c00000 */
[----:B------:R-:W-:Y:S01]  /*4070*/  VOTE.ANY R8, PT, P2 ;  /* 0x0000000000087806 */ /* 0x000fe200010e0100 */
[----:B0-----:R-:W-:Y:S06]  /*4080*/  ENDCOLLECTIVE ;  /* 0x000000000000791b */ /* 0x001fec0003800000 */
.L_x_39:
[----:B------:R-:W-:Y:S05]  /*4090*/  BSYNC B1 ;  /* 0x0000000000017941 */ /* 0x000fea0003800000 */
.L_x_38:
[----:B------:R-:W-:Y:S01]  /*40a0*/  LOP3.LUT R8, R8, 0x80000000, R45, 0xec, !PT ;  /* 0x8000000008087812 */ /* 0x000fe200078eec2d */
[----:B------:R-:W-:Y:S02]  /*40b0*/  IMAD.MOV.U32 R10, RZ, RZ, 0x1 ;  /* 0x00000001ff0a7424 */ /* 0x000fe400078e00ff */
[----:B------:R-:W-:Y:S02]  /*40c0*/  VIADD R33, R44, 0x2 ;  /* 0x000000022c217836 */ /* 0x000fe40000000000 */
[----:B------:R-:W-:Y:S02]  /*40d0*/  VIADD R9, R8, 0xffffffff ;  /* 0xffffffff08097836 */ /* 0x000fe40000000000 */
[C---:B------:R-:W-:Y:S02]  /*40e0*/  VIADD R32, R44.reuse, 0x4 ;  /* 0x000000042c207836 */ /* 0x040fe40000000000 */
[----:B------:R-:W-:Y:S01]  /*40f0*/  VIADD R19, R44, 0x8 ;  /* 0x000000082c137836 */ /* 0x000fe20000000000 */
[----:B------:R-:W-:Y:S01]  /*4100*/  LOP3.LUT R38, R8, R9, RZ, 0xc, !PT ;  /* 0x0000000908267212 */ /* 0x000fe200078e0cff */
[----:B------:R-:W-:-:S02]  /*4110*/  IMAD.MOV.U32 R8, RZ, RZ, -0x1 ;  /* 0xffffffffff087424 */ /* 0x000fc400078e00ff */
[----:B------:R-:W-:-:S03]  /*4120*/  VIADD R34, R44, 0x10 ;  /* 0x000000102c227836 */ /* 0x000fc60000000000 */
[----:B------:R-:W0:Y:S02]  /*4130*/  POPC R38, R38 ;  /* 0x0000002600267309 */ /* 0x000e240000000000 */
[----:B0-----:R-:W-:-:S07]  /*4140*/  IMAD.MOV.U32 R9, RZ, RZ, R38 ;  /* 0x000000ffff097224 */ /* 0x001fce00078e0026 */
[----:B------:R-:W-:Y:S05]  /*4150*/  WARPSYNC.COLLECTIVE R8, `(.L_x_40) ;  /* 0x0000000008087348 */ /* 0x000fea0003c00000 */
[----:B------:R0:W1:Y:S02]  /*4160*/  SHFL.DOWN P2, R16, R15, R10, R9 ;  /* 0x0800000a0f107389 */ /* 0x0000640000040009 */
[----:B01----:R-:W-:Y:S05]  /*4170*/  ENDCOLLECTIVE ;  /* 0x000000000000791b */ /* 0x003fea0003800000 */
.L_x_40:
[----:B------:R-:W-:Y:S01]  /*4180*/  IMAD.MOV.U32 R10, RZ, RZ, 0x2 ;  /* 0x00000002ff0a7424 */ /* 0x000fe200078e00ff */
[----:B------:R-:W-:-:S04]  /*4190*/  ISETP.GE.AND P2, PT, R44, R38, PT ;  /* 0x000000262c00720c */ /* 0x000fc80003f46270 */
[----:B------:R-:W-:-:S05]  /*41a0*/  SEL R16, R16, RZ, !P2 ;  /* 0x000000ff10107207 */ /* 0x000fca0005000000 */
[----:B------:R-:W-:-:S04]  /*41b0*/  IMAD.IADD R17, R16, 0x1, R15 ;  /* 0x0000000110117824 */ /* 0x000fc800078e020f */
[----:B------:R-:W-:-:S07]  /*41c0*/  IMAD.MOV.U32 R15, RZ, RZ, R17 ;  /* 0x000000ffff0f7224 */ /* 0x000fce00078e0011 */
[----:B------:R-:W-:Y:S05]  /*41d0*/  WARPSYNC.COLLECTIVE R8, `(.L_x_41) ;  /* 0x0000000008087348 */ /* 0x000fea0003c00000 */
[----:B------:R0:W1:Y:S02]  /*41e0*/  SHFL.DOWN P2, R16, R15, R10, R9 ;  /* 0x0800000a0f107389 */ /* 0x0000640000040009 */
[----:B01----:R-:W-:Y:S05]  /*41f0*/  ENDCOLLECTIVE ;  /* 0x000000000000791b */ /* 0x003fea0003800000 */
.L_x_41:
[----:B------:R-:W-:Y:S01]  /*4200*/  IMAD.MOV.U32 R10, RZ, RZ, 0x4 ;  /* 0x00000004ff0a7424 */ /* 0x000fe200078e00ff */
[----:B------:R-:W-:-:S04]  /*4210*/  ISETP.GT.AND P2, PT, R33, R38, PT ;  /* 0x000000262100720c */ /* 0x000fc80003f44270 */
[----:B------:R-:W-:-:S05]  /*4220*/  SEL R16, R16, RZ, !P2 ;  /* 0x000000ff10107207 */ /* 0x000fca0005000000 */
[----:B------:R-:W-:-:S04]  /*4230*/  IMAD.IADD R35, R17, 0x1, R16 ;  /* 0x0000000111237824 */ /* 0x000fc800078e0210 */
[----:B------:R-:W-:-:S07]  /*4240*/  IMAD.MOV.U32 R15, RZ, RZ, R35 ;  /* 0x000000ffff0f7224 */ /* 0x000fce00078e0023 */
[----:B------:R-:W-:Y:S05]  /*4250*/  WARPSYNC.COLLECTIVE R8, `(.L_x_42) ;  /* 0x0000000008087348 */ /* 0x000fea0003c00000 */
[----:B------:R0:W1:Y:S02]  /*4260*/  SHFL.DOWN P2, R16, R15, R10, R9 ;  /* 0x0800000a0f107389 */ /* 0x0000640000040009 */
[----:B01----:R-:W-:Y:S05]  /*4270*/  ENDCOLLECTIVE ;  /* 0x000000000000791b */ /* 0x003fea0003800000 */
.L_x_42:
        /* <DEDUP_REMOVED lines=8> */
.L_x_43:
        /* <DEDUP_REMOVED lines=8> */
.L_x_44:
[----:B------:R-:W0:Y:S01]  /*4380*/  LDC.64 R8, c[0x0][0x390] ;  /* 0x0000e400ff087b82 */ /* 0x000e220000000a00 */
[----:B------:R-:W-:-:S04]  /*4390*/  ISETP.GT.AND P2, PT, R34, R38, PT ;  /* 0x000000262200720c */ /* 0x000fc80003f44270 */
[----:B------:R-:W-:-:S05]  /*43a0*/  SEL R16, R16, RZ, !P2 ;  /* 0x000000ff10107207 */ /* 0x000fca0005000000 */
[----:B------:R-:W-:Y:S01]  /*43b0*/  IMAD.IADD R36, R17, 0x1, R16 ;  /* 0x0000000111247824 */ /* 0x000fe200078e0210 */
[----:B0-----:R-:W-:Y:S01]  /*43c0*/  IADD3 R35, P2, PT, R8, 0x100, RZ ;  /* 0x0000010008237810 */ /* 0x001fe20007f5e0ff */
[----:B------:R-:W-:-:S04]  /*43d0*/  IMAD.MOV.U32 R8, RZ, RZ, -0x1 ;  /* 0xffffffffff087424 */ /* 0x000fc800078e00ff */
[----:B------:R-:W-:-:S08]  /*43e0*/  IMAD.X R37, RZ, RZ, R9, P2 ;  /* 0x000000ffff257224 */ /* 0x000fd000010e0609 */
[----:B------:R-:W-:Y:S05]  /*43f0*/  WARPSYNC.COLLECTIVE R8, `(.L_x_45) ;  /* 0x0000000008087348 */ /* 0x000fea0003c00000 */
[----:B------:R-:W-:Y:S01]  /*4400*/  VOTE.ALL P0, P0 ;  /* 0x0000000000ff7806 */ /* 0x000fe20000000000 */
[----:B------:R-:W-:-:S12]  /*4410*/  ENDCOLLECTIVE ;  /* 0x000000000000791b */ /* 0x000fd80003800000 */
.L_x_45:
[----:B------:R-:W-:Y:S05]  /*4420*/  BRA `(.L_x_46) ;  /* 0xffffffcc00a07947 */ /* 0x000fea000383ffff */
.L_x_11:
[----:B------:R-:W-:Y:S01]  /*4430*/  BSSY B1, `(.L_x_47) ;  /* 0x0000006000017945 */ /* 0x000fe20003800000 */
[----:B------:R-:W-:Y:S01]  /*4440*/  PLOP3.LUT P0, PT, P0, PT, PT, 0x8, 0x80 ;  /* 0x000000000080781c */ /* 0x000fe2000070e170 */
[----:B------:R-:W-:-:S12]  /*4450*/  IMAD.MOV.U32 R8, RZ, RZ, -0x1 ;  /* 0xffffffffff087424 */ /* 0x000fd800078e00ff */
[----:B------:R-:W-:Y:S05]  /*4460*/  WARPSYNC.COLLECTIVE R8, `(.L_x_48) ;  /* 0x0000000008087348 */ /* 0x000fea0003c00000 */
[----:B------:R-:W-:Y:S01]  /*4470*/  VOTE.ANY P0, P0 ;  /* 0x0000000000ff7806 */ /* 0x000fe20000000100 */
[----:B------:R-:W-:-:S12]  /*4480*/  ENDCOLLECTIVE ;  /* 0x000000000000791b */ /* 0x000fd80003800000 */
.L_x_48:
[----:B------:R-:W-:Y:S05]  /*4490*/  BSYNC B1 ;  /* 0x0000000000017941 */ /* 0x000fea0003800000 */
.L_x_47:
[----:B------:R-:W-:Y:S05]  /*44a0*/  BRA `(.L_x_49) ;  /* 0xffffffcc00b07947 */ /* 0x000fea000383ffff */
.L_x_13:
[----:B------:R-:W-:Y:S01]  /*44b0*/  BSSY B1, `(.L_x_50) ;  /* 0x0000006000017945 */ /* 0x000fe20003800000 */
[----:B------:R-:W-:Y:S01]  /*44c0*/  PLOP3.LUT P0, PT, P0, PT, PT, 0x8, 0x80 ;  /* 0x000000000080781c */ /* 0x000fe2000070e170 */
[----:B------:R-:W-:-:S12]  /*44d0*/  IMAD.MOV.U32 R8, RZ, RZ, -0x1 ;  /* 0xffffffffff087424 */ /* 0x000fd800078e00ff */
[----:B------:R-:W-:Y:S05]  /*44e0*/  WARPSYNC.COLLECTIVE R8, `(.L_x_51) ;  /* 0x0000000008087348 */ /* 0x000fea0003c00000 */
[----:B------:R-:W-:Y:S01]  /*44f0*/  VOTE.ANY P0, P0 ;  /* 0x0000000000ff7806 */ /* 0x000fe20000000100 */
[----:B------:R-:W-:-:S12]  /*4500*/  ENDCOLLECTIVE ;  /* 0x000000000000791b */ /* 0x000fd80003800000 */
.L_x_51:
[----:B------:R-:W-:Y:S05]  /*4510*/  BSYNC B1 ;  /* 0x0000000000017941 */ /* 0x000fea0003800000 */
.L_x_50:
[----:B------:R-:W-:Y:S05]  /*4520*/  BRA `(.L_x_52) ;  /* 0xffffffcc00b47947 */ /* 0x000fea000383ffff */
.L_x_15:
[----:B------:R-:W-:Y:S01]  /*4530*/  BSSY B1, `(.L_x_53) ;  /* 0x0000006000017945 */ /* 0x000fe20003800000 */
[----:B------:R-:W-:Y:S01]  /*4540*/  PLOP3.LUT P2, PT, P0, PT, PT, 0x8, 0x80 ;  /* 0x000000000080781c */ /* 0x000fe2000074e170 */
[----:B------:R-:W-:-:S12]  /*4550*/  IMAD.MOV.U32 R8, RZ, RZ, -0x1 ;  /* 0xffffffffff087424 */ /* 0x000fd800078e00ff */
[----:B------:R-:W-:Y:S05]  /*4560*/  WARPSYNC.COLLECTIVE R8, `(.L_x_54) ;  /* 0x0000000008087348 */ /* 0x000fea0003c00000 */
[----:B------:R-:W-:Y:S01]  /*4570*/  VOTE.ANY R8, PT, P2 ;  /* 0x0000000000087806 */ /* 0x000fe200010e0100 */
[----:B------:R-:W-:Y:S06]  /*4580*/  ENDCOLLECTIVE ;  /* 0x000000000000791b */ /* 0x000fec0003800000 */
.L_x_54:
[----:B------:R-:W-:Y:S05]  /*4590*/  BSYNC B1 ;  /* 0x0000000000017941 */ /* 0x000fea0003800000 */
.L_x_53:
[----:B------:R-:W-:Y:S01]  /*45a0*/  LOP3.LUT R8, R8, 0x80000000, R45, 0xec, !PT ;  /* 0x8000000008087812 */ /* 0x000fe200078eec2d */
[----:B------:R-:W-:Y:S02]  /*45b0*/  IMAD.MOV.U32 R10, RZ, RZ, 0x1 ;  /* 0x00000001ff0a7424 */ /* 0x000fe400078e00ff */
[----:B------:R-:W-:Y:S02]  /*45c0*/  VIADD R18, R18, 0xffffffe0 ;  /* 0xffffffe012127836 */ /* 0x000fe40000000000 */
[----:B------:R-:W-:-:S05]  /*45d0*/  VIADD R9, R8, 0xffffffff ;  /* 0xffffffff08097836 */ /* 0x000fca0000000000 */
[----:B------:R-:W-:Y:S01]  /*45e0*/  LOP3.LUT R17, R8, R9, RZ, 0xc, !PT ;  /* 0x0000000908117212 */ /* 0x000fe200078e0cff */
[----:B------:R-:W-:-:S03]  /*45f0*/  IMAD.MOV.U32 R8, RZ, RZ, -0x1 ;  /* 0xffffffffff087424 */ /* 0x000fc600078e00ff */
[----:B------:R0:W1:Y:S04]  /*4600*/  POPC R9, R17 ;  /* 0x0000001100097309 */ /* 0x0000680000000000 */
[----:B01----:R-:W-:Y:S05]  /*4610*/  WARPSYNC.COLLECTIVE R8, `(.L_x_55) ;  /* 0x0000000008087348 */ /* 0x003fea0003c00000 */
[----:B-1----:R1:W2:Y:S02]  /*4620*/  SHFL.DOWN P2, R16, R15, R10, R9 ;  /* 0x0800000a0f107389 */ /* 0x0022a40000040009 */
[----:B012---:R-:W-:Y:S05]  /*4630*/  ENDCOLLECTIVE ;  /* 0x000000000000791b */ /* 0x007fea0003800000 */
.L_x_55:
[----:B------:R-:W-:Y:S01]  /*4640*/  ISETP.GE.AND P0, PT, R44, R9, PT ;  /* 0x000000092c00720c */ /* 0x000fe20003f06270 */
[----:B------:R-:W-:-:S03]  /*4650*/  IMAD.MOV.U32 R10, RZ, RZ, 0x2 ;  /* 0x00000002ff0a7424 */ /* 0x000fc600078e00ff */
[----:B------:R-:W-:Y:S02]  /*4660*/  SEL R16, R16, RZ, !P0 ;  /* 0x000000ff10107207 */ /* 0x000fe40004000000 */
[----:B------:R-:W-:-:S03]  /*4670*/  ISETP.GT.AND P0, PT, R33, R9, PT ;  /* 0x000000092100720c */ /* 0x000fc60003f04270 */
[----:B------:R-:W-:-:S10]  /*4680*/  IMAD.IADD R15, R16, 0x1, R15 ;  /* 0x00000001100f7824 */ /* 0x000fd400078e020f */
[----:B------:R-:W-:Y:S05]  /*4690*/  WARPSYNC.COLLECTIVE R8, `(.L_x_56) ;  /* 0x0000000008087348 */ /* 0x000fea0003c00000 */
[----:B------:R0:W1:Y:S02]  /*46a0*/  SHFL.DOWN P2, R16, R15, R10, R9 ;  /* 0x0800000a0f107389 */ /* 0x0000640000040009 */
[----:B01----:R-:W-:Y:S05]  /*46b0*/  ENDCOLLECTIVE ;  /* 0x000000000000791b */ /* 0x003fea0003800000 */
.L_x_56:
[----:B------:R-:W-:Y:S01]  /*46c0*/  IMAD.MOV.U32 R10, RZ, RZ, 0x4 ;  /* 0x00000004ff0a7424 */ /* 0x000fe200078e00ff */
[----:B------:R-:W-:Y:S02]  /*46d0*/  SEL R16, R16, RZ, !P0 ;  /* 0x000000ff10107207 */ /* 0x000fe40004000000 */
[----:B------:R-:W-:-:S03]  /*46e0*/  ISETP.GT.AND P0, PT, R32, R9, PT ;  /* 0x000000092000720c */ /* 0x000fc60003f04270 */
[----:B------:R-:W-:-:S10]  /*46f0*/  IMAD.IADD R15, R15, 0x1, R16 ;  /* 0x000000010f0f7824 */ /* 0x000fd400078e0210 */
[----:B------:R-:W-:Y:S05]  /*4700*/  WARPSYNC.COLLECTIVE R8, `(.L_x_57) ;  /* 0x0000000008087348 */ /* 0x000fea0003c00000 */
[----:B------:R0:W1:Y:S02]  /*4710*/  SHFL.DOWN P2, R16, R15, R10, R9 ;  /* 0x0800000a0f107389 */ /* 0x0000640000040009 */
[----:B01----:R-:W-:Y:S05]  /*4720*/  ENDCOLLECTIVE ;  /* 0x000000000000791b */ /* 0x003fea0003800000 */
.L_x_57:
[----:B------:R-:W-:Y:S01]  /*4730*/  IMAD.MOV.U32 R10, RZ, RZ, 0x8 ;  /* 0x00000008ff0a7424 */ /* 0x000fe200078e00ff */
[----:B------:R-:W-:Y:S02]  /*4740*/  SEL R16, R16, RZ, !P0 ;  /* 0x000000ff10107207 */ /* 0x000fe40004000000 */
[----:B------:R-:W-:-:S03]  /*4750*/  ISETP.GT.AND P0, PT, R19, R9, PT ;  /* 0x000000091300720c */ /* 0x000fc60003f04270 */
[----:B------:R-:W-:-:S10]  /*4760*/  IMAD.IADD R15, R15, 0x1, R16 ;  /* 0x000000010f0f7824 */ /* 0x000fd400078e0210 */
[----:B------:R-:W-:Y:S05]  /*4770*/  WARPSYNC.COLLECTIVE R8, `(.L_x_58) ;  /* 0x0000000008087348 */ /* 0x000fea0003c00000 */
[----:B------:R0:W1:Y:S02]  /*4780*/  SHFL.DOWN P2, R16, R15, R10, R9 ;  /* 0x0800000a0f107389 */ /* 0x0000640000040009 */
[----:B01----:R-:W-:Y:S05]  /*4790*/  ENDCOLLECTIVE ;  /* 0x000000000000791b */ /* 0x003fea0003800000 */
.L_x_58:
[----:B------:R-:W-:Y:S01]  /*47a0*/  IMAD.MOV.U32 R10, RZ, RZ, 0x10 ;  /* 0x00000010ff0a7424 */ /* 0x000fe200078e00ff */
[----:B------:R-:W-:Y:S02]  /*47b0*/  SEL R16, R16, RZ, !P0 ;  /* 0x000000ff10107207 */ /* 0x000fe40004000000 */
[----:B------:R-:W-:-:S03]  /*47c0*/  ISETP.GT.AND P0, PT, R34, R9, PT ;  /* 0x000000092200720c */ /* 0x000fc60003f04270 */
[----:B------:R-:W-:-:S10]  /*47d0*/  IMAD.IADD R15, R15, 0x1, R16 ;  /* 0x000000010f0f7824 */ /* 0x000fd400078e0210 */
[----:B------:R-:W-:Y:S05]  /*47e0*/  WARPSYNC.COLLECTIVE R8, `(.L_x_59) ;  /* 0x0000000008087348 */ /* 0x000fea0003c00000 */
[----:B------:R0:W1:Y:S02]  /*47f0*/  SHFL.DOWN P2, R16, R15, R10, R9 ;  /* 0x0800000a0f107389 */ /* 0x0000640000040009 */
[----:B01----:R-:W-:Y:S05]  /*4800*/  ENDCOLLECTIVE ;  /* 0x000000000000791b */ /* 0x003fea0003800000 */
.L_x_59:
[----:B------:R-:W-:Y:S02]  /*4810*/  SEL R16, R16, RZ, !P0 ;  /* 0x000000ff10107207 */ /* 0x000fe40004000000 */
[----:B------:R-:W-:Y:S02]  /*4820*/  ISETP.NE.AND P0, PT, R14, 0x65, PT ;  /* 0x000000650e00780c */ /* 0x000fe40003f05270 */
[----:B------:R-:W-:-:S11]  /*4830*/  IADD3 R36, PT, PT, R15, R16, R36 ;  /* 0x000000100f247210 */ /* 0x000fd60007ffe024 */
[----:B------:R-:W-:Y:S05]  /*4840*/  WARPSYNC.COLLECTIVE R8, `(.L_x_60) ;  /* 0x0000000008087348 */ /* 0x000fea0003c00000 */
[----:B------:R-:W-:Y:S01]  /*4850*/  VOTE.ALL P0, P0 ;  /* 0x0000000000ff7806 */ /* 0x000fe20000000000 */
[----:B------:R-:W-:-:S12]  /*4860*/  ENDCOLLECTIVE ;  /* 0x000000000000791b */ /* 0x000fd80003800000 */
.L_x_60:
[----:B------:R-:W-:Y:S05]  /*4870*/  BRA `(.L_x_61) ;  /* 0xffffffcc00607947 */ /* 0x000fea000383ffff */
.L_x_20:
[----:B------:R-:W-:Y:S01]  /*4880*/  BSSY B0, `(.L_x_62) ;  /* 0x0000006000007945 */ /* 0x000fe20003800000 */
[----:B------:R-:W-:Y:S01]  /*4890*/  PLOP3.LUT P0, PT, P0, PT, PT, 0x8, 0x80 ;  /* 0x000000000080781c */ /* 0x000fe2000070e170 */
[----:B------:R-:W-:-:S12]  /*48a0*/  IMAD.MOV.U32 R8, RZ, RZ, -0x1 ;  /* 0xffffffffff087424 */ /* 0x000fd800078e00ff */
[----:B------:R-:W-:Y:S05]  /*48b0*/  WARPSYNC.COLLECTIVE R8, `(.L_x_63) ;  /* 0x0000000008087348 */ /* 0x000fea0003c00000 */
[----:B------:R-:W-:Y:S01]  /*48c0*/  VOTE.ANY P0, P0 ;  /* 0x0000000000ff7806 */ /* 0x000fe20000000100 */
[----:B------:R-:W-:-:S12]  /*48d0*/  ENDCOLLECTIVE ;  /* 0x000000000000791b */ /* 0x000fd80003800000 */
.L_x_63:
[----:B------:R-:W-:Y:S05]  /*48e0*/  BSYNC B0 ;  /* 0x0000000000007941 */ /* 0x000fea0003800000 */
.L_x_62:
[----:B------:R-:W-:Y:S05]  /*48f0*/  BRA `(.L_x_64) ;  /* 0xffffffe400787947 */ /* 0x000fea000383ffff */
.L_x_22:
[----:B------:R-:W-:Y:S01]  /*4900*/  BSSY B0, `(.L_x_65) ;  /* 0x0000006000007945 */ /* 0x000fe20003800000 */
[----:B------:R-:W-:Y:S01]  /*4910*/  PLOP3.LUT P0, PT, P0, PT, PT, 0x8, 0x80 ;  /* 0x000000000080781c */ /* 0x000fe2000070e170 */
[----:B------:R-:W-:-:S12]  /*4920*/  IMAD.MOV.U32 R8, RZ, RZ, -0x1 ;  /* 0xffffffffff087424 */ /* 0x000fd800078e00ff */
[----:B------:R-:W-:Y:S05]  /*4930*/  WARPSYNC.COLLECTIVE R8, `(.L_x_66) ;  /* 0x0000000008087348 */ /* 0x000fea0003c00000 */
[----:B------:R-:W-:Y:S01]  /*4940*/  VOTE.ANY P0, P0 ;  /* 0x0000000000ff7806 */ /* 0x000fe20000000100 */
[----:B------:R-:W-:-:S12]  /*4950*/  ENDCOLLECTIVE ;  /* 0x000000000000791b */ /* 0x000fd80003800000 */
.L_x_66:
[----:B------:R-:W-:Y:S05]  /*4960*/  BSYNC B0 ;  /* 0x0000000000007941 */ /* 0x000fea0003800000 */
.L_x_65:
[----:B------:R-:W-:Y:S05]  /*4970*/  BRA `(.L_x_67) ;  /* 0xffffffe4007c7947 */ /* 0x000fea000383ffff */
.L_x_24:
        /* <DEDUP_REMOVED lines=8> */
.L_x_69:
[----:B------:R-:W-:Y:S05]  /*4a00*/  BSYNC B0 ;  /* 0x0000000000007941 */ /* 0x000fea0003800000 */
.L_x_68:
[----:B------:R-:W-:Y:S01]  /*4a10*/  LOP3.LUT R8, R8, 0x80000000, R42, 0xec, !PT ;  /* 0x8000000008087812 */ /* 0x000fe200078eec2a */
[----:B------:R-:W-:Y:S02]  /*4a20*/  IMAD.MOV.U32 R10, RZ, RZ, 0x1 ;  /* 0x00000001ff0a7424 */ /* 0x000fe400078e00ff */
[----:B------:R-:W-:Y:S02]  /*4a30*/  VIADD R19, R35, 0x2 ;  /* 0x0000000223137836 */ /* 0x000fe40000000000 */
[----:B------:R-:W-:-:S05]  /*4a40*/  VIADD R9, R8, 0xffffffff ;  /* 0xffffffff08097836 */ /* 0x000fca0000000000 */
[----:B------:R-:W-:Y:S01]  /*4a50*/  LOP3.LUT R38, R8, R9, RZ, 0xc, !PT ;  /* 0x0000000908267212 */ /* 0x000fe200078e0cff */
[----:B------:R-:W-:-:S05]  /*4a60*/  IMAD.MOV.U32 R8, RZ, RZ, -0x1 ;  /* 0xffffffffff087424 */ /* 0x000fca00078e00ff */
[----:B------:R-:W0:Y:S02]  /*4a70*/  POPC R38, R38 ;  /* 0x0000002600267309 */ /* 0x000e240000000000 */
[----:B0-----:R-:W-:Y:S01]  /*4a80*/  IMAD.MOV.U32 R9, RZ, RZ, R38 ;  /* 0x000000ffff097224 */ /* 0x001fe200078e0026 */
[----:B------:R-:W-:-:S13]  /*4a90*/  ISETP.GT.AND P3, PT, R19, R38, PT ;  /* 0x000000261300720c */ /* 0x000fda0003f64270 */
[----:B------:R-:W-:Y:S05]  /*4aa0*/  WARPSYNC.COLLECTIVE R8, `(.L_x_70) ;  /* 0x0000000008087348 */ /* 0x000fea0003c00000 */
[----:B------:R0:W1:Y:S02]  /*4ab0*/  SHFL.DOWN P2, R16, R15, R10, R9 ;  /* 0x0800000a0f107389 */ /* 0x0000640000040009 */
[----:B01----:R-:W-:Y:S05]  /*4ac0*/  ENDCOLLECTIVE ;  /* 0x000000000000791b */ /* 0x003fea0003800000 */
.L_x_70:
        /* <DEDUP_REMOVED lines=8> */
.L_x_71:
[----:B------:R-:W-:Y:S01]  /*4b50*/  IMAD.MOV.U32 R10, RZ, RZ, 0x4 ;  /* 0x00000004ff0a7424 */ /* 0x000fe200078e00ff */
[----:B------:R-:W-:-:S05]  /*4b60*/  SEL R16, R16, RZ, !P3 ;  /* 0x000000ff10107207 */ /* 0x000fca0005800000 */
[----:B------:R-:W-:Y:S02]  /*4b70*/  IMAD.IADD R19, R17, 0x1, R16 ;  /* 0x0000000111137824 */ /* 0x000fe400078e0210 */
[----:B------:R-:W-:Y:S02]  /*4b80*/  VIADD R17, R35, 0x4 ;  /* 0x0000000423117836 */ /* 0x000fe40000000000 */
[----:B------:R-:W-:-:S03]  /*4b90*/  IMAD.MOV.U32 R15, RZ, RZ, R19 ;  /* 0x000000ffff0f7224 */ /* 0x000fc600078e0013 */
[----:B------:R-:W-:Y:S01]  /*4ba0*/  ISETP.GT.AND P3, PT, R17, R38, PT ;  /* 0x000000261100720c */ /* 0x000fe20003f64270 */
[----:B------:R-:W-:-:S12]  /*4bb0*/  VIADD R17, R35, 0x8 ;  /* 0x0000000823117836 */ /* 0x000fd80000000000 */
[----:B------:R-:W-:Y:S05]  /*4bc0*/  WARPSYNC.COLLECTIVE R8, `(.L_x_72) ;  /* 0x0000000008087348 */ /* 0x000fea0003c00000 */
[----:B------:R0:W1:Y:S02]  /*4bd0*/  SHFL.DOWN P2, R16, R15, R10, R9 ;  /* 0x0800000a0f107389 */ /* 0x0000640000040009 */
[----:B01----:R-:W-:Y:S05]  /*4be0*/  ENDCOLLECTIVE ;  /* 0x000000000000791b */ /* 0x003fea0003800000 */
.L_x_72:
[----:B------:R-:W-:Y:S01]  /*4bf0*/  IMAD.MOV.U32 R10, RZ, RZ, 0x8 ;  /* 0x00000008ff0a7424 */ /* 0x000fe200078e00ff */
[----:B------:R-:W-:Y:S02]  /*4c00*/  SEL R16, R16, RZ, !P3 ;  /* 0x000000ff10107207 */ /* 0x000fe40005800000 */
[----:B------:R-:W-:-:S03]  /*4c10*/  ISETP.GT.AND P3, PT, R17, R38, PT ;  /* 0x000000261100720c */ /* 0x000fc60003f64270 */
[----:B------:R-:W-:Y:S02]  /*4c20*/  IMAD.IADD R37, R19, 0x1, R16 ;  /* 0x0000000113257824 */ /* 0x000fe400078e0210 */
[----:B------:R-:W-:Y:S02]  /*4c30*/  VIADD R19, R35, 0x10 ;  /* 0x0000001023137836 */ /* 0x000fe40000000000 */
[----:B------:R-:W-:-:S07]  /*4c40*/  IMAD.MOV.U32 R15, RZ, RZ, R37 ;  /* 0x000000ffff0f7224 */ /* 0x000fce00078e0025 */
[----:B------:R-:W-:Y:S05]  /*4c50*/  WARPSYNC.COLLECTIVE R8, `(.L_x_73) ;  /* 0x0000000008087348 */ /* 0x000fea0003c00000 */
[----:B------:R0:W1:Y:S02]  /*4c60*/  SHFL.DOWN P2, R16, R15, R10, R9 ;  /* 0x0800000a0f107389 */ /* 0x0000640000040009 */
[----:B01----:R-:W-:Y:S05]  /*4c70*/  ENDCOLLECTIVE ;  /* 0x000000000000791b */ /* 0x003fea0003800000 */
.L_x_73:
[----:B------:R-:W-:Y:S01]  /*4c80*/  IMAD.MOV.U32 R10, RZ, RZ, 0x10 ;  /* 0x00000010ff0a7424 */ /* 0x000fe200078e00ff */
[----:B------:R-:W-:-:S05]  /*4c90*/  SEL R16, R16, RZ, !P3 ;  /* 0x000000ff10107207 */ /* 0x000fca0005800000 */
[----:B------:R-:W-:-:S04]  /*4ca0*/  IMAD.IADD R17, R37, 0x1, R16 ;  /* 0x0000000125117824 */ /* 0x000fc800078e0210 */
[----:B------:R-:W-:-:S07]  /*4cb0*/  IMAD.MOV.U32 R15, RZ, RZ, R17 ;  /* 0x000000ffff0f7224 */ /* 0x000fce00078e0011 */
[----:B------:R-:W-:Y:S05]  /*4cc0*/  WARPSYNC.COLLECTIVE R8, `(.L_x_74) ;  /* 0x0000000008087348 */ /* 0x000fea0003c00000 */
[----:B------:R0:W1:Y:S02]  /*4cd0*/  SHFL.DOWN P2, R16, R15, R10, R9 ;  /* 0x0800000a0f107389 */ /* 0x0000640000040009 */
[----:B01----:R-:W-:Y:S05]  /*4ce0*/  ENDCOLLECTIVE ;  /* 0x000000000000791b */ /* 0x003fea0003800000 */
.L_x_74:
        /* <DEDUP_REMOVED lines=10> */
.L_x_75:
[----:B------:R-:W-:Y:S05]  /*4d90*/  BRA `(.L_x_76) ;  /* 0xffffffe400107947 */ /* 0x000fea000383ffff */
.L_x_26:
[----:B------:R-:W-:Y:S01]  /*4da0*/  BSSY B0, `(.L_x_77) ;  /* 0x0000006000007945 */ /* 0x000fe20003800000 */
[----:B------:R-:W-:Y:S01]  /*4db0*/  PLOP3.LUT P0, PT, P0, PT, PT, 0x8, 0x80 ;  /* 0x000000000080781c */ /* 0x000fe2000070e170 */
[----:B------:R-:W-:-:S12]  /*4dc0*/  IMAD.MOV.U32 R8, RZ, RZ, -0x1 ;  /* 0xffffffffff087424 */ /* 0x000fd800078e00ff */
[----:B------:R-:W-:Y:S05]  /*4dd0*/  WARPSYNC.COLLECTIVE R8, `(.L_x_78) ;  /* 0x0000000008087348 */ /* 0x000fea0003c00000 */
[----:B------:R-:W-:Y:S01]  /*4de0*/  VOTE.ANY P0, P0 ;  /* 0x0000000000ff7806 */ /* 0x000fe20000000100 */
[----:B------:R-:W-:-:S12]  /*4df0*/  ENDCOLLECTIVE ;  /* 0x000000000000791b */ /* 0x000fd80003800000 */
.L_x_78:
[----:B------:R-:W-:Y:S05]  /*4e00*/  BSYNC B0 ;  /* 0x0000000000007941 */ /* 0x000fea0003800000 */
.L_x_77:
[----:B------:R-:W-:Y:S05]  /*4e10*/  BRA `(.L_x_79) ;  /* 0xffffffe400207947 */ /* 0x000fea000383ffff */
.L_x_28:
[----:B------:R-:W-:Y:S01]  /*4e20*/  BSSY B0, `(.L_x_80) ;  /* 0x0000006000007945 */ /* 0x000fe20003800000 */
[----:B------:R-:W-:Y:S01]  /*4e30*/  PLOP3.LUT P0, PT, P0, PT, PT, 0x8, 0x80 ;  /* 0x000000000080781c */ /* 0x000fe2000070e170 */
[----:B------:R-:W-:-:S12]  /*4e40*/  IMAD.MOV.U32 R8, RZ, RZ, -0x1 ;  /* 0xffffffffff087424 */ /* 0x000fd800078e00ff */
[----:B------:R-:W-:Y:S05]  /*4e50*/  WARPSYNC.COLLECTIVE R8, `(.L_x_81) ;  /* 0x0000000008087348 */ /* 0x000fea0003c00000 */
[----:B------:R-:W-:Y:S01]  /*4e60*/  VOTE.ANY P0, P0 ;  /* 0x0000000000ff7806 */ /* 0x000fe20000000100 */
[----:B------:R-:W-:-:S12]  /*4e70*/  ENDCOLLECTIVE ;  /* 0x000000000000791b */ /* 0x000fd80003800000 */
.L_x_81:
[----:B------:R-:W-:Y:S05]  /*4e80*/  BSYNC B0 ;  /* 0x0000000000007941 */ /* 0x000fea0003800000 */
.L_x_80:
[----:B------:R-:W-:Y:S05]  /*4e90*/  BRA `(.L_x_82) ;  /* 0xffffffe400247947 */ /* 0x000fea000383ffff */
.L_x_30:
[----:B------:R-:W-:Y:S01]  /*4ea0*/  BSSY B0, `(.L_x_83) ;  /* 0x0000006000007945 */ /* 0x000fe20003800000 */
[----:B------:R-:W-:Y:S01]  /*4eb0*/  PLOP3.LUT P2, PT, P0, PT, PT, 0x8, 0x80 ;  /* 0x000000000080781c */ /* 0x000fe2000074e170 */
[----:B------:R-:W-:-:S12]  /*4ec0*/  IMAD.MOV.U32 R8, RZ, RZ, -0x1 ;  /* 0xffffffffff087424 */ /* 0x000fd800078e00ff */
[----:B------:R-:W-:Y:S05]  /*4ed0*/  WARPSYNC.COLLECTIVE R8, `(.L_x_84) ;  /* 0x0000000008087348 */ /* 0x000fea0003c00000 */
[----:B------:R-:W-:Y:S01]  /*4ee0*/  VOTE.ANY R8, PT, P2 ;  /* 0x0000000000087806 */ /* 0x000fe200010e0100 */
[----:B------:R-:W-:Y:S06]  /*4ef0*/  ENDCOLLECTIVE ;  /* 0x000000000000791b */ /* 0x000fec0003800000 */
.L_x_84:
[----:B------:R-:W-:Y:S05]  /*4f00*/  BSYNC B0 ;  /* 0x0000000000007941 */ /* 0x000fea0003800000 */
.L_x_83:
        /* <DEDUP_REMOVED lines=10> */
.L_x_85:
[----:B------:R-:W-:Y:S01]  /*4fb0*/  ISETP.GE.AND P0, PT, R35, R9, PT ;  /* 0x000000092300720c */ /* 0x000fe20003f06270 */
[----:B------:R-:W-:-:S03]  /*4fc0*/  IMAD.MOV.U32 R10, RZ, RZ, 0x2 ;  /* 0x00000002ff0a7424 */ /* 0x000fc600078e00ff */
[----:B------:R-:W-:-:S05]  /*4fd0*/  SEL R16, R16, RZ, !P0 ;  /* 0x000000ff10107207 */ /* 0x000fca0004000000 */
[----:B------:R-:W-:Y:S02]  /*4fe0*/  IMAD.IADD R44, R16, 0x1, R15 ;  /* 0x00000001102c7824 */ /* 0x000fe400078e020f */
[----:B------:R-:W-:Y:S02]  /*4ff0*/  VIADD R16, R35, 0x2 ;  /* 0x0000000223107836 */ /* 0x000fe40000000000 */
[----:B------:R-:W-:-:S03]  /*5000*/  IMAD.MOV.U32 R15, RZ, RZ, R44 ;  /* 0x000000ffff0f7224 */ /* 0x000fc600078e002c */
[----:B------:R-:W-:-:S13]  /*5010*/  ISETP.GT.AND P0, PT, R16, R9, PT ;  /* 0x000000091000720c */ /* 0x000fda0003f04270 */
[----:B------:R-:W-:Y:S05]  /*5020*/  WARPSYNC.COLLECTIVE R8, `(.L_x_86) ;  /* 0x0000000008087348 */ /* 0x000fea0003c00000 */
[----:B------:R0:W1:Y:S02]  /*5030*/  SHFL.DOWN P2, R16, R15, R10, R9 ;  /* 0x0800000a0f107389 */ /* 0x0000640000040009 */
[----:B01----:R-:W-:Y:S05]  /*5040*/  ENDCOLLECTIVE ;  /* 0x000000000000791b */ /* 0x003fea0003800000 */
.L_x_86:
[----:B------:R-:W-:Y:S01]  /*5050*/  IMAD.MOV.U32 R10, RZ, RZ, 0x4 ;  /* 0x00000004ff0a7424 */ /* 0x000fe200078e00ff */
[----:B------:R-:W-:Y:S01]  /*5060*/  SEL R17, R16, RZ, !P0 ;  /* 0x000000ff10117207 */ /* 0x000fe20004000000 */
[----:B------:R-:W-:-:S04]  /*5070*/  VIADD R16, R35, 0x4 ;  /* 0x0000000423107836 */ /* 0x000fc80000000000 */
[----:B------:R-:W-:Y:S01]  /*5080*/  IMAD.IADD R17, R44, 0x1, R17 ;  /* 0x000000012c117824 */ /* 0x000fe200078e0211 */
[----:B------:R-:W-:-:S03]  /*5090*/  ISETP.GT.AND P0, PT, R16, R9, PT ;  /* 0x000000091000720c */ /* 0x000fc60003f04270 */
[----:B------:R-:W-:-:S10]  /*50a0*/  IMAD.MOV.U32 R15, RZ, RZ, R17 ;  /* 0x000000ffff0f7224 */ /* 0x000fd400078e0011 */
[----:B------:R-:W-:Y:S05]  /*50b0*/  WARPSYNC.COLLECTIVE R8, `(.L_x_87) ;  /* 0x0000000008087348 */ /* 0x000fea0003c00000 */
[----:B------:R0:W1:Y:S02]  /*50c0*/  SHFL.DOWN P2, R16, R15, R10, R9 ;  /* 0x0800000a0f107389 */ /* 0x0000640000040009 */
[----:B01----:R-:W-:Y:S05]  /*50d0*/  ENDCOLLECTIVE ;  /* 0x000000000000791b */ /* 0x003fea0003800000 */
.L_x_87:
[----:B------:R-:W-:Y:S01]  /*50e0*/  IMAD.MOV.U32 R10, RZ, RZ, 0x8 ;  /* 0x00000008ff0a7424 */ /* 0x000fe200078e00ff */
[----:B------:R-:W-:-:S05]  /*50f0*/  SEL R16, R16, RZ, !P0 ;  /* 0x000000ff10107207 */ /* 0x000fca0004000000 */
[----:B------:R-:W-:Y:S02]  /*5100*/  IMAD.IADD R45, R17, 0x1, R16 ;  /* 0x00000001112d7824 */ /* 0x000fe400078e0210 */
[C---:B------:R-:W-:Y:S02]  /*5110*/  VIADD R16, R35.reuse, 0x8 ;  /* 0x0000000823107836 */ /* 0x040fe40000000000 */
[----:B------:R-:W-:Y:S02]  /*5120*/  IMAD.MOV.U32 R15, RZ, RZ, R45 ;  /* 0x000000ffff0f7224 */ /* 0x000fe400078e002d */
[----:B------:R-:W-:Y:S01]  /*5130*/  VIADD R17, R35, 0x10 ;  /* 0x0000001023117836 */ /* 0x000fe20000000000 */
[----:B------:R-:W-:-:S13]  /*5140*/  ISETP.GT.AND P0, PT, R16, R9, PT ;  /* 0x000000091000720c */ /* 0x000fda0003f04270 */
[----:B------:R-:W-:Y:S05]  /*5150*/  WARPSYNC.COLLECTIVE R8, `(.L_x_88) ;  /* 0x0000000008087348 */ /* 0x000fea0003c00000 */
[----:B------:R0:W1:Y:S02]  /*5160*/  SHFL.DOWN P2, R16, R15, R10, R9 ;  /* 0x0800000a0f107389 */ /* 0x0000640000040009 */
[----:B01----:R-:W-:Y:S05]  /*5170*/  ENDCOLLECTIVE ;  /* 0x000000000000791b */ /* 0x003fea0003800000 */
.L_x_88:
[----:B------:R-:W-:Y:S01]  /*5180*/  IMAD.MOV.U32 R10, RZ, RZ, 0x10 ;  /* 0x00000010ff0a7424 */ /* 0x000fe200078e00ff */
[----:B------:R-:W-:Y:S02]  /*5190*/  SEL R16, R16, RZ, !P0 ;  /* 0x000000ff10107207 */ /* 0x000fe40004000000 */
[----:B------:R-:W-:-:S03]  /*51a0*/  ISETP.GT.AND P0, PT, R17, R9, PT ;  /* 0x000000091100720c */ /* 0x000fc60003f04270 */
[----:B------:R-:W-:-:S04]  /*51b0*/  IMAD.IADD R44, R45, 0x1, R16 ;  /* 0x000000012d2c7824 */ /* 0x000fc800078e0210 */
[----:B------:R-:W-:-:S07]  /*51c0*/  IMAD.MOV.U32 R15, RZ, RZ, R44 ;  /* 0x000000ffff0f7224 */ /* 0x000fce00078e002c */
[----:B------:R-:W-:Y:S05]  /*51d0*/  WARPSYNC.COLLECTIVE R8, `(.L_x_89) ;  /* 0x0000000008087348 */ /* 0x000fea0003c00000 */
[----:B------:R0:W1:Y:S02]  /*51e0*/  SHFL.DOWN P2, R16, R15, R10, R9 ;  /* 0x0800000a0f107389 */ /* 0x0000640000040009 */
[----:B01----:R-:W-:Y:S05]  /*51f0*/  ENDCOLLECTIVE ;  /* 0x000000000000791b */ /* 0x003fea0003800000 */
.L_x_89:
[----:B------:R-:W-:Y:S02]  /*5200*/  SEL R16, R16, RZ, !P0 ;  /* 0x000000ff10107207 */ /* 0x000fe40004000000 */
[----:B------:R-:W-:Y:S02]  /*5210*/  ISETP.NE.AND P0, PT, R14, 0x65, PT ;  /* 0x000000650e00780c */ /* 0x000fe40003f05270 */
[----:B------:R-:W-:-:S11]  /*5220*/  IADD3 R19, PT, PT, R44, R16, R19 ;  /* 0x000000102c137210 */ /* 0x000fd60007ffe013 */
[----:B------:R-:W-:Y:S05]  /*5230*/  WARPSYNC.COLLECTIVE R8, `(.L_x_90) ;  /* 0x0000000008087348 */ /* 0x000fea0003c00000 */
[----:B------:R-:W-:Y:S01]  /*5240*/  VOTE.ALL P0, P0 ;  /* 0x0000000000ff7806 */ /* 0x000fe20000000000 */
[----:B------:R-:W-:-:S12]  /*5250*/  ENDCOLLECTIVE ;  /* 0x000000000000791b */ /* 0x000fd80003800000 */
.L_x_90:
[----:B------:R-:W-:Y:S05]  /*5260*/  BRA `(.L_x_91) ;  /* 0xffffffe000c07947 */ /* 0x000fea000383ffff */
.L_x_92:
[----:B------:R-:W-:-:S00]  /*5270*/  BRA `(.L_x_92) ;  /* 0xfffffffc00fc7947 */ /* 0x000fc0000383ffff */
[----:B------:R-:W-:-:S00]  /*5280*/  NOP ;  /* 0x0000000000007918 */ /* 0x000fc00000000000 */
[----:B------:R-:W-:-:S00]  /*5290*/  NOP ;  /* 0x0000000000007918 */ /* 0x000fc00000000000 */
[----:B------:R-:W-:-:S00]  /*52a0*/  NOP ;  /* 0x0000000000007918 */ /* 0x000fc00000000000 */
[----:B------:R-:W-:-:S00]  /*52b0*/  NOP ;  /* 0x0000000000007918 */ /* 0x000fc00000000000 */
[----:B------:R-:W-:-:S00]  /*52c0*/  NOP ;  /* 0x0000000000007918 */ /* 0x000fc00000000000 */
[----:B------:R-:W-:-:S00]  /*52d0*/  NOP ;  /* 0x0000000000007918 */ /* 0x000fc00000000000 */
[----:B------:R-:W-:-:S00]  /*52e0*/  NOP ;  /* 0x0000000000007918 */ /* 0x000fc00000000000 */
[----:B------:R-:W-:-:S00]  /*52f0*/  NOP ;  /* 0x0000000000007918 */ /* 0x000fc00000000000 */
.L_x_191:


//--------------------- .text._ZN3cub18CUB_300001_SM_10006detail4scan16DeviceScanKernelINS2_10policy_hubIiiijN4cuda3std3__44plusIvEEE10Policy1000EN6thrust24THRUST_300001_SM_1000_NS10device_ptrIiEESF_NS0_13ScanTileStateIiLb1EEES9_NS0_8NullTypeEjiLb0ESI_EEvT0_T1_T2_iT3_T4_T5_ --------------------------
	.section	.text._ZN3cub18CUB_300001_SM_10006detail4scan16DeviceScanKernelINS2_10policy_hubIiiijN4cuda3std3__44plusIvEEE10Policy1000EN6thrust24THRUST_300001_SM_1000_NS10device_ptrIiEESF_NS0_13ScanTileStateIiLb1EEES9_NS0_8NullTypeEjiLb0ESI_EEvT0_T1_T2_iT3_T4_T5_,"ax",@progbits
	.align	128
        .global         _ZN3cub18CUB_300001_SM_10006detail4scan16DeviceScanKernelINS2_10policy_hubIiiijN4cuda3std3__44plusIvEEE10Policy1000EN6thrust24THRUST_300001_SM_1000_NS10device_ptrIiEESF_NS0_13ScanTileStateIiLb1EEES9_NS0_8NullTypeEjiLb0ESI_EEvT0_T1_T2_iT3_T4_T5_
        .type           _ZN3cub18CUB_300001_SM_10006detail4scan16DeviceScanKernelINS2_10policy_hubIiiijN4cuda3std3__44plusIvEEE10Policy1000EN6thrust24THRUST_300001_SM_1000_NS10device_ptrIiEESF_NS0_13ScanTileStateIiLb1EEES9_NS0_8NullTypeEjiLb0ESI_EEvT0_T1_T2_iT3_T4_T5_,@function
        .size           _ZN3cub18CUB_300001_SM_10006detail4scan16DeviceScanKernelINS2_10policy_hubIiiijN4cuda3std3__44plusIvEEE10Policy1000EN6thrust24THRUST_300001_SM_1000_NS10device_ptrIiEESF_NS0_13ScanTileStateIiLb1EEES9_NS0_8NullTypeEjiLb0ESI_EEvT0_T1_T2_iT3_T4_T5_,(.L_x_192 - _ZN3cub18CUB_300001_SM_10006detail4scan16DeviceScanKernelINS2_10policy_hubIiiijN4cuda3std3__44plusIvEEE10Policy1000EN6thrust24THRUST_300001_SM_1000_NS10device_ptrIiEESF_NS0_13ScanTileStateIiLb1EEES9_NS0_8NullTypeEjiLb0ESI_EEvT0_T1_T2_iT3_T4_T5_)
        .other          _ZN3cub18CUB_300001_SM_10006detail4scan16DeviceScanKernelINS2_10policy_hubIiiijN4cuda3std3__44plusIvEEE10Policy1000EN6thrust24THRUST_300001_SM_1000_NS10device_ptrIiEESF_NS0_13ScanTileStateIiLb1EEES9_NS0_8NullTypeEjiLb0ESI_EEvT0_T1_T2_iT3_T4_T5_,@"STO_CUDA_ENTRY STV_DEFAULT"
_ZN3cub18CUB_300001_SM_10006detail4scan16DeviceScanKernelINS2_10policy_hubIiiijN4cuda3std3__44plusIvEEE10Policy1000EN6thrust24THRUST_300001_SM_1000_NS10device_ptrIiEESF_NS0_13ScanTileStateIiLb1EEES9_NS0_8NullTypeEjiLb0ESI_EEvT0_T1_T2_iT3_T4_T5_:
.text._ZN3cub18CUB_300001_SM_10006detail4scan16DeviceScanKernelINS2_10policy_hubIiiijN4cuda3std3__44plusIvEEE10Policy1000EN6thrust24THRUST_300001_SM_1000_NS10device_ptrIiEESF_NS0_13ScanTileStateIiLb1EEES9_NS0_8NullTypeEjiLb0ESI_EEvT0_T1_T2_iT3_T4_T5_:
[----:B------:R-:W-:Y:S08]  /*0000*/  LDC R1, c[0x0][0x37c] ;  /* 0x0000df00ff017b82 */ /* 0x000ff00000000800 */
[----:B------:R-:W0:Y:S01]  /*0010*/  S2UR UR4, SR_CTAID.X ;  /* 0x00000000000479c3 */ /* 0x000e220000002500 */
[----:B------:R-:W1:Y:S01]  /*0020*/  LDCU UR5, c[0x0][0x3a0] ;  /* 0x00007400ff0577ac */ /* 0x000e620008000800 */
[----:B------:R-:W2:Y:S06]  /*0030*/  LDCU.64 UR8, c[0x0][0x358] ;  /* 0x00006b00ff0877ac */ /* 0x000eac0008000a00 */
[----:B------:R-:W0:Y:S02]  /*0040*/  LDC R42, c[0x0][0x398] ;  /* 0x0000e600ff2a7b82 */ /* 0x000e240000000800 */
[----:B0-----:R-:W-:-:S04]  /*0050*/  VIADD R42, R42, UR4 ;  /* 0x000000042a2a7c36 */ /* 0x001fc80008000000 */
[----:B------:R-:W-:-:S05]  /*0060*/  IMAD R3, R42, 0x2100, RZ ;  /* 0x000021002a037824 */ /* 0x000fca00078e02ff */
[----:B-1----:R-:W-:-:S04]  /*0070*/  IADD3 R0, PT, PT, -R3, UR5, RZ ;  /* 0x0000000503007c10 */ /* 0x002fc8000fffe1ff */
[----:B------:R-:W-:-:S13]  /*0080*/  ISETP.GE.U32.AND P0, PT, R0, 0x2101, PT ;  /* 0x000021010000780c */ /* 0x000fda0003f06070 */
[----:B--2---:R-:W-:Y:S05]  /*0090*/  @!P0 BRA `(.L_x_93) ;  /* 0x0000001c00a88947 */ /* 0x004fea0003800000 */
[----:B------:R-:W0:Y:S01]  /*00a0*/  S2R R16, SR_TID.X ;  /* 0x0000000000107919 */ /* 0x000e220000002100 */
[----:B------:R-:W1:Y:S01]  /*00b0*/  LDCU.64 UR4, c[0x0][0x380] ;  /* 0x00007000ff0477ac */ /* 0x000e620008000a00 */
[C---:B0-----:R-:W-:Y:S02]  /*00c0*/  LOP3.LUT R0, R16.reuse, 0x1f, RZ, 0xc0, !PT ;  /* 0x0000001f10007812 */ /* 0x041fe400078ec0ff */
[----:B------:R-:W-:-:S05]  /*00d0*/  LOP3.LUT R5, R16, 0x3e0, RZ, 0xc0, !PT ;  /* 0x000003e010057812 */ /* 0x000fca00078ec0ff */
[----:B------:R-:W-:-:S05]  /*00e0*/  IMAD R0, R5, 0x16, R0 ;  /* 0x0000001605007824 */ /* 0x000fca00078e0200 */
[----:B------:R-:W-:-:S05]  /*00f0*/  IADD3 R0, P0, PT, R3, R0, RZ ;  /* 0x0000000003007210 */ /* 0x000fca0007f1e0ff */
[----:B------:R-:W-:Y:S02]  /*0100*/  IMAD.X R3, RZ, RZ, RZ, P0 ;  /* 0x000000ffff037224 */ /* 0x000fe400000e06ff */
        /* <DEDUP_REMOVED lines=30> */
[----:B------:R-:W-:Y:S01]  /*02f0*/  ISETP.NE.AND P0, PT, R42, RZ, PT ;  /* 0x000000ff2a00720c */ /* 0x000fe20003f05270 */
        /* <DEDUP_REMOVED lines=28> */
[----:B------:R0:W1:Y:S04]  /*04c0*/  LDS.64 R36, [R27] ;  /* 0x000000001b247984 */ /* 0x0000680000000a00 */
[----:B------:R0:W2:Y:S04]  /*04d0*/  LDS.64 R34, [R27+0x8] ;  /* 0x000008001b227984 */ /* 0x0000a80000000a00 */
[----:B------:R0:W3:Y:S04]  /*04e0*/  LDS.64 R32, [R27+0x10] ;  /* 0x000010001b207984 */ /* 0x0000e80000000a00 */
[----:B------:R0:W4:Y:S04]  /*04f0*/  LDS.64 R18, [R27+0x18] ;  /* 0x000018001b127984 */ /* 0x0001280000000a00 */
[----:B------:R0:W0:Y:S04]  /*0500*/  LDS.64 R14, [R27+0x20] ;  /* 0x000020001b0e7984 */ /* 0x0000280000000a00 */
[----:B------:R0:W0:Y:S04]  /*0510*/  LDS.64 R12, [R27+0x28] ;  /* 0x000028001b0c7984 */ /* 0x0000280000000a00 */
[----:B------:R0:W0:Y:S04]  /*0520*/  LDS.64 R10, [R27+0x30] ;  /* 0x000030001b0a7984 */ /* 0x0000280000000a00 */
[----:B------:R0:W0:Y:S04]  /*0530*/  LDS.64 R8, [R27+0x38] ;  /* 0x000038001b087984 */ /* 0x0000280000000a00 */
[----:B------:R0:W0:Y:S04]  /*0540*/  LDS.64 R6, [R27+0x40] ;  /* 0x000040001b067984 */ /* 0x0000280000000a00 */
[----:B------:R0:W0:Y:S04]  /*0550*/  LDS.64 R4, [R27+0x48] ;  /* 0x000048001b047984 */ /* 0x0000280000000a00 */
[----:B------:R0:W0:Y:S01]  /*0560*/  LDS.64 R2, [R27+0x50] ;  /* 0x000050001b027984 */ /* 0x0000220000000a00 */
[----:B------:R-:W-:Y:S06]  /*0570*/  BAR.SYNC.DEFER_BLOCKING 0x0 ;  /* 0x0000000000007b1d */ /* 0x000fec0000010000 */
[----:B-1----:R-:W-:Y:S05]  /*0580*/  @P0 BRA `(.L_x_95) ;  /* 0x00000004001c0947 */ /* 0x002fea0003800000 */
[----:B0-2---:R-:W-:Y:S02]  /*0590*/  IADD3 R17, PT, PT, R34, R37, R36 ;  /* 0x0000002522117210 */ /* 0x005fe40007ffe024 */
[C---:B------:R-:W-:Y:S02]  /*05a0*/  ISETP.NE.AND P1, PT, R39.reuse, 0x1f, PT ;  /* 0x0000001f2700780c */ /* 0x040fe40003f25270 */
[----:B---3--:R-:W-:Y:S02]  /*05b0*/  IADD3 R17, PT, PT, R32, R35, R17 ;  /* 0x0000002320117210 */ /* 0x008fe40007ffe011 */
[----:B------:R-:W-:Y:S02]  /*05c0*/  ISETP.GE.U32.AND P2, PT, R16, 0x20, PT ;  /* 0x000000201000780c */ /* 0x000fe40003f46070 */
[----:B----4-:R-:W-:Y:S02]  /*05d0*/  IADD3 R17, PT, PT, R18, R33, R17 ;  /* 0x0000002112117210 */ /* 0x010fe40007ffe011 */
[----:B------:R-:W-:-:S02]  /*05e0*/  ISETP.NE.AND P3, PT, R39, RZ, PT ;  /* 0x000000ff2700720c */ /* 0x000fc40003f65270 */
[----:B------:R-:W-:-:S03]  /*05f0*/  IADD3 R17, PT, PT, R14, R19, R17 ;  /* 0x000000130e117210 */ /* 0x000fc60007ffe011 */
[----:B------:R-:W-:Y:S02]  /*0600*/  @!P1 LEA R43, R40, UR4, 0x2 ;  /* 0x00000004282b9c11 */ /* 0x000fe4000f8e10ff */
[----:B------:R-:W-:-:S04]  /*0610*/  IADD3 R17, PT, PT, R12, R15, R17 ;  /* 0x0000000f0c117210 */ /* 0x000fc80007ffe011 */
[----:B------:R-:W-:-:S04]  /*0620*/  IADD3 R17, PT, PT, R10, R13, R17 ;  /* 0x0000000d0a117210 */ /* 0x000fc80007ffe011 */
[----:B------:R-:W-:-:S04]  /*0630*/  IADD3 R17, PT, PT, R8, R11, R17 ;  /* 0x0000000b08117210 */ /* 0x000fc80007ffe011 */
[----:B------:R-:W-:-:S04]  /*0640*/  IADD3 R17, PT, PT, R6, R9, R17 ;  /* 0x0000000906117210 */ /* 0x000fc80007ffe011 */
[----:B------:R-:W-:-:S04]  /*0650*/  IADD3 R17, PT, PT, R4, R7, R17 ;  /* 0x0000000704117210 */ /* 0x000fc80007ffe011 */
[----:B------:R-:W-:-:S05]  /*0660*/  IADD3 R20, PT, PT, R2, R5, R17 ;  /* 0x0000000502147210 */ /* 0x000fca0007ffe011 */
[----:B------:R-:W-:-:S05]  /*0670*/  IMAD.IADD R17, R3, 0x1, R20 ;  /* 0x0000000103117824 */ /* 0x000fca00078e0214 */
        /* <DEDUP_REMOVED lines=10> */
[----:B------:R-:W-:-:S04]  /*0720*/  ISETP.NE.AND P0, PT, R40, 0x2, PT ;  /* 0x000000022800780c */ /* 0x000fc80003f05270 */
        /* <DEDUP_REMOVED lines=8> */
[----:B------:R-:W-:Y:S01]  /*07b0*/  SEL R20, R21, R20, !P0 ;  /* 0x0000001415147207 */ /* 0x000fe20004000000 */
[----:B------:R-:W-:Y:S01]  /*07c0*/  IMAD.IADD R21, R42, 0x1, -R17 ;  /* 0x000000012a157824 */ /* 0x000fe200078e0a11 */
[----:B------:R-:W-:Y:S01]  /*07d0*/  ISETP.NE.AND P0, PT, R40, 0x3, PT ;  /* 0x000000032800780c */ /* 0x000fe20003f05270 */
[----:B------:R-:W-:-:S03]  /*07e0*/  IMAD.IADD R23, R23, 0x1, R22 ;  /* 0x0000000117177824 */ /* 0x000fc600078e0216 */
[----:B------:R-:W-:Y:S01]  /*07f0*/  SEL R20, R22, R20, !P0 ;  /* 0x0000001416147207 */ /* 0x000fe20004000000 */
[----:B-1----:R-:W-:Y:S01]  /*0800*/  IMAD.IADD R24, R23, 0x1, R24 ;  /* 0x0000000117187824 */ /* 0x002fe200078e0218 */
[C---:B------:R-:W-:Y:S02]  /*0810*/  ISETP.NE.AND P0, PT, R40.reuse, 0x4, PT ;  /* 0x000000042800780c */ /* 0x040fe40003f05270 */
[----:B------:R-:W-:Y:S01]  /*0820*/  SEL R17, R21, RZ, P3 ;  /* 0x000000ff15117207 */ /* 0x000fe20001800000 */
        /* <DEDUP_REMOVED lines=18> */
[----:B------:R-:W-:Y:S02]  /*0950*/  ISETP.NE.AND P1, PT, R40, 0xb, PT ;  /* 0x0000000b2800780c */ /* 0x000fe40003f25270 */
[----:B------:R-:W-:Y:S02]  /*0960*/  SEL R20, R29, R20, !P0 ;  /* 0x000000141d147207 */ /* 0x000fe40004000000 */
[----:B------:R-:W-:-:S02]  /*0970*/  ISETP.NE.AND P0, PT, R16, RZ, PT ;  /* 0x000000ff1000720c */ /* 0x000fc40003f05270 */
[----:B------:R-:W-:-:S05]  /*0980*/  SEL R20, R30, R20, !P1 ;  /* 0x000000141e147207 */ /* 0x000fca0004800000 */
[----:B------:R-:W-:-:S06]  /*0990*/  @P2 IMAD.IADD R21, R20, 0x1, R17 ;  /* 0x0000000114152824 */ /* 0x000fcc00078e0211 */
[----:B------:R-:W-:Y:S05]  /*09a0*/  @P0 BRA `(.L_x_96) ;  /* 0x0000000c00f00947 */ /* 0x000fea0003800000 */
[----:B------:R-:W0:Y:S01]  /*09b0*/  LDC.64 R16, c[0x0][0x390] ;  /* 0x0000e400ff107b82 */ /* 0x000e220000000a00 */
[----:B------:R-:W-:Y:S02]  /*09c0*/  IMAD.MOV.U32 R30, RZ, RZ, 0x65 ;  /* 0x00000065ff1e7424 */ /* 0x000fe400078e00ff */
[----:B------:R-:W-:-:S03]  /*09d0*/  IMAD.MOV.U32 R21, RZ, RZ, RZ ;  /* 0x000000ffff157224 */ /* 0x000fc600078e00ff */
[----:B0-----:R0:W-:Y:S01]  /*09e0*/  ST.E.64.STRONG.GPU desc[UR8][R16.64+0x100], R30 ;  /* 0x0001001e10007985 */ /* 0x0011e2000c10fb08 */
[----:B------:R-:W-:Y:S05]  /*09f0*/  BRA `(.L_x_96) ;  /* 0x0000000c00dc7947 */ /* 0x000fea0003800000 */
.L_x_95:
[----:B0-2---:R-:W-:Y:S02]  /*0a00*/  IADD3 R17, PT, PT, R34, R37, R36 ;  /* 0x0000002522117210 */ /* 0x005fe40007ffe024 */
[C---:B------:R-:W-:Y:S02]  /*0a10*/  ISETP.NE.AND P1, PT, R39.reuse, 0x1f, PT ;  /* 0x0000001f2700780c */ /* 0x040fe40003f25270 */
[----:B---3--:R-:W-:Y:S02]  /*0a20*/  IADD3 R17, PT, PT, R32, R35, R17 ;  /* 0x0000002320117210 */ /* 0x008fe40007ffe011 */
[----:B------:R-:W-:Y:S02]  /*0a30*/  ISETP.NE.AND P2, PT, R39, RZ, PT ;  /* 0x000000ff2700720c */ /* 0x000fe40003f45270 */
[----:B----4-:R-:W-:-:S04]  /*0a40*/  IADD3 R17, PT, PT, R18, R33, R17 ;  /* 0x0000002112117210 */ /* 0x010fc80007ffe011 */
        /* <DEDUP_REMOVED lines=56> */
[----:B------:R-:W-:-:S02]  /*0dd0*/  ISETP.GT.U32.AND P0, PT, R16, 0x1f, PT ;  /* 0x0000001f1000780c */ /* 0x000fc40003f04070 */
[----:B------:R-:W-:Y:S02]  /*0de0*/  SEL R20, R30, R20, !P1 ;  /* 0x000000141e147207 */ /* 0x000fe40004800000 */
[----:B------:R-:W-:-:S03]  /*0df0*/  ISETP.GE.U32.AND P1, PT, R16, 0x20, PT ;  /* 0x000000201000780c */ /* 0x000fc60003f26070 */
[----:B------:R-:W-:-:S05]  /*0e00*/  IMAD.IADD R20, R20, 0x1, R21 ;  /* 0x0000000114147824 */ /* 0x000fca00078e0215 */
[----:B------:R-:W-:Y:S01]  /*0e10*/  SEL R23, R17, R20, !P1 ;  /* 0x0000001411177207 */ /* 0x000fe20004800000 */
[----:B------:R-:W-:Y:S06]  /*0e20*/  @P0 BRA `(.L_x_97) ;  /* 0x0000000800a80947 */ /* 0x000fec0003800000 */
[----:B------:R-:W0:Y:S01]  /*0e30*/  LDC.64 R20, c[0x0][0x390] ;  /* 0x0000e400ff147b82 */ /* 0x000e220000000a00 */
[----:B------:R-:W-:Y:S02]  /*0e40*/  ISETP.NE.AND P1, PT, R16, RZ, PT ;  /* 0x000000ff1000720c */ /* 0x000fe40003f25270 */
[----:B------:R-:W-:-:S05]  /*0e50*/  LOP3.LUT R17, RZ, R16, RZ, 0x33, !PT ;  /* 0x00000010ff117212 */ /* 0x000fca00078e33ff */
[----:B------:R-:W-:-:S06]  /*0e60*/  IMAD.IADD R24, R42, 0x1, R17 ;  /* 0x000000012a187824 */ /* 0x000fcc00078e0211 */
        /* <DEDUP_REMOVED lines=11> */
.L_x_127:
[----:B------:R-:W-:Y:S05]  /*0f20*/  @!P0 BRA `(.L_x_99) ;  /* 0x0000000000748947 */ /* 0x000fea0003800000 */
[----:B------:R-:W-:-:S07]  /*0f30*/  IMAD.MOV.U32 R22, RZ, RZ, 0x3b8 ;  /* 0x000003b8ff167424 */ /* 0x000fce00078e00ff */
.L_x_101:
[----:B------:R-:W-:Y:S02]  /*0f40*/  VIADD R25, R22, 0x1 ;  /* 0x0000000116197836 */ /* 0x000fe40000000000 */
[----:B------:R-:W-:Y:S02]  /*0f50*/  IMAD R42, R42, 0x41a7, RZ ;  /* 0x000041a72a2a7824 */ /* 0x000fe400078e02ff */
[----:B------:R-:W0:Y:S01]  /*0f60*/  I2F.U32.RP R28, R25 ;  /* 0x00000019001c7306 */ /* 0x000e220000209000 */
[----:B------:R-:W-:Y:S01]  /*0f70*/  IMAD.MOV R29, RZ, RZ, -R25 ;  /* 0x000000ffff1d7224 */ /* 0x000fe200078e0a19 */
[----:B------:R-:W-:Y:S02]  /*0f80*/  ISETP.NE.U32.AND P2, PT, R25, RZ, PT ;  /* 0x000000ff1900720c */ /* 0x000fe40003f45070 */
[----:B------:R-:W-:-:S04]  /*0f90*/  LOP3.LUT R42, R42, 0x7fffffff, RZ, 0xc0, !PT ;  /* 0x7fffffff2a2a7812 */ /* 0x000fc800078ec0ff */
[----:B0-----:R-:W0:Y:S02]  /*0fa0*/  MUFU.RCP R28, R28 ;  /* 0x0000001c001c7308 */ /* 0x001e240000001000 */
[----:B0-----:R-:W-:-:S06]  /*0fb0*/  VIADD R20, R28, 0xffffffe ;  /* 0x0ffffffe1c147836 */ /* 0x001fcc0000000000 */
[----:B------:R0:W1:Y:S02]  /*0fc0*/  F2I.FTZ.U32.TRUNC.NTZ R21, R20 ;  /* 0x0000001400157305 */ /* 0x000064000021f000 */
[----:B0-----:R-:W-:Y:S02]  /*0fd0*/  IMAD.MOV.U32 R20, RZ, RZ, RZ ;  /* 0x000000ffff147224 */ /* 0x001fe400078e00ff */
[----:B-1----:R-:W-:-:S04]  /*0fe0*/  IMAD R29, R29, R21, RZ ;  /* 0x000000151d1d7224 */ /* 0x002fc800078e02ff */
[----:B------:R-:W-:-:S06]  /*0ff0*/  IMAD.HI.U32 R21, R21, R29, R20 ;  /* 0x0000001d15157227 */ /* 0x000fcc00078e0014 */
[----:B------:R-:W-:-:S04]  /*1000*/  IMAD.HI.U32 R21, R21, R42, RZ ;  /* 0x0000002a15157227 */ /* 0x000fc800078e00ff */
[----:B------:R-:W-:-:S04]  /*1010*/  IMAD.MOV R21, RZ, RZ, -R21 ;  /* 0x000000ffff157224 */ /* 0x000fc800078e0a15 */
[----:B------:R-:W-:-:S05]  /*1020*/  IMAD R28, R25, R21, R42 ;  /* 0x00000015191c7224 */ /* 0x000fca00078e022a */
[----:B------:R-:W-:-:S13]  /*1030*/  ISETP.GE.U32.AND P0, PT, R28, R25, PT ;  /* 0x000000191c00720c */ /* 0x000fda0003f06070 */
[----:B------:R-:W-:-:S05]  /*1040*/  @P0 IMAD.IADD R28, R28, 0x1, -R25 ;  /* 0x000000011c1c0824 */ /* 0x000fca00078e0a19 */
[----:B------:R-:W-:-:S13]  /*1050*/  ISETP.GE.U32.AND P0, PT, R28, R25, PT ;  /* 0x000000191c00720c */ /* 0x000fda0003f06070 */
[----:B------:R-:W-:Y:S01]  /*1060*/  @P0 IMAD.IADD R28, R28, 0x1, -R25 ;  /* 0x000000011c1c0824 */ /* 0x000fe200078e0a19 */
[----:B------:R-:W-:-:S04]  /*1070*/  @!P2 LOP3.LUT R28, RZ, R25, RZ, 0x33, !PT ;  /* 0x00000019ff1ca212 */ /* 0x000fc800078e33ff */
[----:B------:R-:W-:Y:S05]  /*1080*/  NANOSLEEP R28 ;  /* 0x0000001c0000735d */ /* 0x000fea0003800000 */
[----:B------:R-:W2:Y:S01]  /*1090*/  LD.E.64.STRONG.GPU R28, desc[UR8][R16.64+0x100] ;  /* 0x00010008101c7980 */ /* 0x000ea2000c10fb00 */
[----:B------:R-:W-:Y:S01]  /*10a0*/  UMOV UR5, 0xffffffff ;  /* 0xffffffff00057882 */ /* 0x000fe20000000000 */
[----:B------:R-:W-:Y:S02]  /*10b0*/  SHF.R.U32.HI R22, RZ, 0x1, R22 ;  /* 0x00000001ff167819 */ /* 0x000fe40000011616 */
[----:B--2---:R-:W-:Y:S01]  /*10c0*/  ISETP.NE.AND P0, PT, R28, 0x63, PT ;  /* 0x000000631c00780c */ /* 0x004fe20003f05270 */
[----:B------:R-:W-:-:S12]  /*10d0*/  BRA.DIV UR5, `(.L_x_100) ;  /* 0x00000036051c7947 */ /* 0x000fd8000b800000 */
[----:B------:R-:W-:-:S13]  /*10e0*/  VOTE.ANY P0, !P0 ;  /* 0x0000000000ff7806 */ /* 0x000fda0004000100 */
.L_x_130:
[----:B------:R-:W-:Y:S05]  /*10f0*/  @P0 BRA `(.L_x_101) ;  /* 0xfffffffc00900947 */ /* 0x000fea000383ffff */
.L_x_99:
[----:B------:R-:W-:Y:S01]  /*1100*/  UMOV UR5, 0xffffffff ;  /* 0xffffffff00057882 */ /* 0x000fe20000000000 */
[----:B------:R-:W-:Y:S02]  /*1110*/  ISETP.NE.AND P0, PT, R28, 0x65, PT ;  /* 0x000000651c00780c */ /* 0x000fe40003f05270 */
[----:B------:R-:W-:Y:S11]  /*1120*/  BRA.DIV UR5, `(.L_x_102) ;  /* 0x0000003605287947 */ /* 0x000ff6000b800000 */
[----:B------:R-:W0:Y:S01]  /*1130*/  S2R R25, SR_GEMASK ;  /* 0x0000000000197919 */ /* 0x000e220000003c00 */
[----:B------:R-:W-:Y:S01]  /*1140*/  VOTE.ANY R21, PT, !P0 ;  /* 0x0000000000157806 */ /* 0x000fe200040e0100 */
        /* <DEDUP_REMOVED lines=10> */
[----:B0-----:R-:W-:Y:S02]  /*11f0*/  IADD3 R44, P3, PT, R16, 0x100, RZ ;  /* 0x00000100102c7810 */ /* 0x001fe40007f7e0ff */
[----:B-1----:R-:W-:Y:S02]  /*1200*/  SEL R22, R22, RZ, !P0 ;  /* 0x000000ff16167207 */ /* 0x002fe40004000000 */
[----:B------:R-:W-:-:S03]  /*1210*/  ISETP.GT.AND P0, PT, R41, R48, PT ;  /* 0x000000302900720c */ /* 0x000fc60003f04270 */
[----:B------:R-:W-:-:S05]  /*1220*/  IMAD.IADD R43, R22, 0x1, R29 ;  /* 0x00000001162b7824 */ /* 0x000fca00078e021d */
[----:B------:R-:W0:Y:S02]  /*1230*/  SHFL.DOWN PT, R22, R43, 0x2, R48 ;  /* 0x084000002b167989 */ /* 0x000e2400000e0030 */
[----:B0-----:R-:W-:Y:S02]  /*1240*/  SEL R22, R22, RZ, !P0 ;  /* 0x000000ff16167207 */ /* 0x001fe40004000000 */
[----:B------:R-:W-:-:S03]  /*1250*/  ISETP.GT.AND P0, PT, R40, R48, PT ;  /* 0x000000302800720c */ /* 0x000fc60003f04270 */
[----:B------:R-:W-:Y:S02]  /*1260*/  IMAD.IADD R45, R43, 0x1, R22 ;  /* 0x000000012b2d7824 */ /* 0x000fe400078e0216 */
[----:B------:R-:W-:-:S03]  /*1270*/  VIADD R43, R39, 0x10 ;  /* 0x00000010272b7836 */ /* 0x000fc60000000000 */
[----:B------:R-:W0:Y:S02]  /*1280*/  SHFL.DOWN PT, R22, R45, 0x4, R48 ;  /* 0x088000002d167989 */ /* 0x000e2400000e0030 */
[-C--:B------:R-:W-:Y:S02]  /*1290*/  ISETP.GT.AND P2, PT, R43, R48.reuse, PT ;  /* 0x000000302b00720c */ /* 0x080fe40003f44270 */
[----:B0-----:R-:W-:Y:S02]  /*12a0*/  SEL R22, R22, RZ, !P0 ;  /* 0x000000ff16167207 */ /* 0x001fe40004000000 */
[----:B------:R-:W-:-:S03]  /*12b0*/  ISETP.GT.AND P0, PT, R30, R48, PT ;  /* 0x000000301e00720c */ /* 0x000fc60003f04270 */
[----:B------:R-:W-:Y:S02]  /*12c0*/  IMAD.IADD R29, R45, 0x1, R22 ;  /* 0x000000012d1d7824 */ /* 0x000fe400078e0216 */
[----:B------:R-:W-:-:S03]  /*12d0*/  IMAD.X R45, RZ, RZ, R17, P3 ;  /* 0x000000ffff2d7224 */ /* 0x000fc600018e0611 */
[----:B------:R-:W0:Y:S02]  /*12e0*/  SHFL.DOWN PT, R22, R29, 0x8, R48 ;  /* 0x090000001d167989 */ /* 0x000e2400000e0030 */
[----:B0-----:R-:W-:Y:S02]  /*12f0*/  SEL R22, R22, RZ, !P0 ;  /* 0x000000ff16167207 */ /* 0x001fe40004000000 */
[----:B------:R-:W-:-:S03]  /*1300*/  ISETP.NE.AND P0, PT, R28, 0x65, PT ;  /* 0x000000651c00780c */ /* 0x000fc60003f05270 */
[----:B------:R-:W-:-:S05]  /*1310*/  IMAD.IADD R47, R29, 0x1, R22 ;  /* 0x000000011d2f7824 */ /* 0x000fca00078e0216 */
[----:B------:R-:W0:Y:S05]  /*1320*/  SHFL.DOWN PT, R22, R47, 0x10, R48 ;  /* 0x0a0000002f167989 */ /* 0x000e2a00000e0030 */
[----:B------:R-:W-:Y:S02]  /*1330*/  VOTE.ALL P0, P0 ;  /* 0x0000000000ff7806 */ /* 0x000fe40000000000 */
[----:B0-----:R-:W-:-:S05]  /*1340*/  SEL R22, R22, RZ, !P2 ;  /* 0x000000ff16167207 */ /* 0x001fca0005000000 */
[----:B------:R-:W-:-:S07]  /*1350*/  IMAD.IADD R46, R47, 0x1, R22 ;  /* 0x000000012f2e7824 */ /* 0x000fce00078e0216 */
.L_x_139:
[----:B------:R-:W-:Y:S05]  /*1360*/  @!P0 BRA `(.L_x_103) ;  /* 0x00000004001c8947 */ /* 0x000fea0003800000 */
[----:B------:R-:W-:-:S07]  /*1370*/  IMAD.MOV.U32 R47, RZ, RZ, 0x3b8 ;  /* 0x000003b8ff2f7424 */ /* 0x000fce00078e00ff */
.L_x_109:
        /* <DEDUP_REMOVED lines=8> */
.L_x_142:
[----:B------:R-:W-:Y:S05]  /*1400*/  @!P0 BRA `(.L_x_105) ;  /* 0x0000000000748947 */ /* 0x000fea0003800000 */
[----:B------:R-:W-:-:S07]  /*1410*/  IMAD.MOV.U32 R22, RZ, RZ, R47 ;  /* 0x000000ffff167224 */ /* 0x000fce00078e002f */
.L_x_107:
        /* <DEDUP_REMOVED lines=27> */
.L_x_145:
[----:B------:R-:W-:Y:S05]  /*15d0*/  @P0 BRA `(.L_x_107) ;  /* 0xfffffffc00900947 */ /* 0x000fea000383ffff */
.L_x_105:
[----:B------:R-:W-:Y:S01]  /*15e0*/  UMOV UR5, 0xffffffff ;  /* 0xffffffff00057882 */ /* 0x000fe20000000000 */
[----:B------:R-:W-:Y:S02]  /*15f0*/  ISETP.NE.AND P0, PT, R28, 0x65, PT ;  /* 0x000000651c00780c */ /* 0x000fe40003f05270 */
[----:B------:R-:W-:Y:S11]  /*1600*/  BRA.DIV UR5, `(.L_x_108) ;  /* 0x0000003605387947 */ /* 0x000ff6000b800000 */
[----:B------:R-:W-:Y:S01]  /*1610*/  VOTE.ANY R21, PT, !P0 ;  /* 0x0000000000157806 */ /* 0x000fe200040e0100 */
[----:B------:R-:W-:-:S03]  /*1620*/  VIADD R24, R24, 0xffffffe0 ;  /* 0xffffffe018187836 */ /* 0x000fc60000000000 */
[----:B------:R-:W-:-:S05]  /*1630*/  LOP3.LUT R21, R21, 0x80000000, R25, 0xec, !PT ;  /* 0x8000000015157812 */ /* 0x000fca00078eec19 */
[----:B------:R-:W-:-:S05]  /*1640*/  VIADD R16, R21, 0xffffffff ;  /* 0xffffffff15107836 */ /* 0x000fca0000000000 */
[----:B------:R-:W-:-:S04]  /*1650*/  LOP3.LUT R16, R21, R16, RZ, 0xc, !PT ;  /* 0x0000001015107212 */ /* 0x000fc800078e0cff */
        /* <DEDUP_REMOVED lines=23> */
.L_x_154:
[----:B------:R-:W-:Y:S05]  /*17d0*/  @P0 BRA `(.L_x_109) ;  /* 0xfffffff800e80947 */ /* 0x000fea000383ffff */
.L_x_103:
        /* <DEDUP_REMOVED lines=8> */
[----:B0-----:R-:W-:-:S05]  /*1860*/  @!P1 LEA R16, R17, R16, 0x18 ;  /* 0x0000001011109211 */ /* 0x001fca00078ec0ff */
[----:B------:R1:W-:Y:S04]  /*1870*/  @!P1 STS [R16+0x8], R31 ;  /* 0x0000081f10009388 */ /* 0x0003e80000000800 */
[----:B------:R1:W-:Y:S01]  /*1880*/  @!P1 STS [R16+0x4], R46 ;  /* 0x0000042e10009388 */ /* 0x0003e20000000800 */
[----:B--2---:R-:W-:Y:S01]  /*1890*/  @!P0 LEA R21, R21, R20, 0x18 ;  /* 0x0000001415158211 */ /* 0x004fe200078ec0ff */
[----:B------:R-:W-:Y:S02]  /*18a0*/  IMAD.MOV.U32 R20, RZ, RZ, R23 ;  /* 0x000000ffff147224 */ /* 0x000fe400078e0017 */
[----:B------:R-:W-:Y:S02]  /*18b0*/  @!P0 IMAD.MOV.U32 R20, RZ, RZ, R46 ;  /* 0x000000ffff148224 */ /* 0x000fe400078e002e */
[----:B------:R1:W-:Y:S05]  /*18c0*/  @!P0 STS [R21+0x4c], R46 ;  /* 0x00004c2e15008388 */ /* 0x0003ea0000000800 */
.L_x_97:
[----:B------:R-:W-:Y:S05]  /*18d0*/  WARPSYNC.ALL ;  /* 0x0000000000007948 */ /* 0x000fea0003800000 */
[----:B------:R-:W0:Y:S08]  /*18e0*/  S2UR UR6, SR_CgaCtaId ;  /* 0x00000000000679c3 */ /* 0x000e300000008800 */
[----:B------:R-:W-:Y:S06]  /*18f0*/  BAR.SYNC.DEFER_BLOCKING 0x0 ;  /* 0x0000000000007b1d */ /* 0x000fec0000010000 */
[----:B------:R-:W-:Y:S01]  /*1900*/  UMOV UR5, 0x400 ;  /* 0x0000040000057882 */ /* 0x000fe20000000000 */
[----:B------:R-:W2:Y:S01]  /*1910*/  S2R R17, SR_TID.X ;  /* 0x0000000000117919 */ /* 0x000ea20000002100 */
[----:B0-----:R-:W-:-:S09]  /*1920*/  ULEA UR5, UR6, UR5, 0x18 ;  /* 0x0000000506057291 */ /* 0x001fd2000f8ec0ff */
[----:B-1----:R-:W0:Y:S01]  /*1930*/  LDS R16, [UR5+0x4c] ;  /* 0x00004c05ff107984 */ /* 0x002e220008000800 */
[----:B--2---:R-:W-:-:S04]  /*1940*/  ISETP.NE.AND P0, PT, R17, RZ, PT ;  /* 0x000000ff1100720c */ /* 0x004fc80003f05270 */
[----:B0-----:R-:W-:-:S05]  /*1950*/  SEL R21, R16, RZ, P0 ;  /* 0x000000ff10157207 */ /* 0x001fca0000000000 */
[----:B------:R-:W-:-:S07]  /*1960*/  IMAD.IADD R21, R21, 0x1, R20 ;  /* 0x0000000115157824 */ /* 0x000fce00078e0214 */
.L_x_96:
[----:B------:R-:W-:Y:S05]  /*1970*/  BSYNC.RECONVERGENT B0 ;  /* 0x0000000000007941 */ /* 0x000fea0003800200 */
.L_x_94:
[----:B------:R-:W-:Y:S01]  /*1980*/  IMAD.IADD R36, R36, 0x1, R21 ;  /* 0x0000000124247824 */ /* 0x000fe200078e0215 */
[----:B0-----:R-:W0:Y:S01]  /*1990*/  S2R R16, SR_TID.X ;  /* 0x0000000000107919 */ /* 0x001e220000002100 */
[----:B------:R-:W1:Y:S01]  /*19a0*/  S2UR UR6, SR_CgaCtaId ;  /* 0x00000000000679c3 */ /* 0x000e620000008800 */
[----:B------:R-:W-:Y:S01]  /*19b0*/  UMOV UR5, 0x400 ;  /* 0x0000040000057882 */ /* 0x000fe20000000000 */
[----:B------:R-:W-:Y:S01]  /*19c0*/  IMAD.IADD R37, R37, 0x1, R36 ;  /* 0x0000000125257824 */ /* 0x000fe200078e0224 */
[----:B------:R-:W2:Y:S03]  /*19d0*/  S2R R17, SR_LANEID ;  /* 0x0000000000117919 */ /* 0x000ea60000000000 */
[----:B------:R-:W-:Y:S02]  /*19e0*/  IMAD.IADD R34, R34, 0x1, R37 ;  /* 0x0000000122227824 */ /* 0x000fe400078e0225 */
[----:B------:R-:W-:Y:S02]  /*19f0*/  BAR.SYNC.DEFER_BLOCKING 0x0 ;  /* 0x0000000000007b1d */ /* 0x000fe40000010000 */
[----:B------:R-:W-:-:S04]  /*1a00*/  IMAD.IADD R35, R35, 0x1, R34 ;  /* 0x0000000123237824 */ /* 0x000fc800078e0222 */
[----:B------:R-:W-:-:S04]  /*1a10*/  IMAD.IADD R32, R32, 0x1, R35 ;  /* 0x0000000120207824 */ /* 0x000fc800078e0223 */
[----:B------:R-:W-:-:S04]  /*1a20*/  IMAD.IADD R33, R33, 0x1, R32 ;  /* 0x0000000121217824 */ /* 0x000fc800078e0220 */
[----:B------:R-:W-:Y:S01]  /*1a30*/  IMAD.IADD R18, R18, 0x1, R33 ;  /* 0x0000000112127824 */ /* 0x000fe200078e0221 */
[----:B-1----:R-:W-:-:S03]  /*1a40*/  ULEA UR5, UR6, UR5, 0x18 ;  /* 0x0000000506057291 */ /* 0x002fc6000f8ec0ff */
[----:B------:R-:W-:Y:S01]  /*1a50*/  IMAD.IADD R19, R19, 0x1, R18 ;  /* 0x0000000113137824 */ /* 0x000fe200078e0212 */
[----:B------:R-:W1:Y:S03]  /*1a60*/  LDCU.64 UR6, c[0x0][0x388] ;  /* 0x00007100ff0677ac */ /* 0x000e660008000a00 */
[----:B------:R-:W-:Y:S01]  /*1a70*/  IMAD.IADD R14, R14, 0x1, R19 ;  /* 0x000000010e0e7824 */ /* 0x000fe200078e0213 */
[----:B0-----:R-:W-:-:S03]  /*1a80*/  SHF.R.U32.HI R16, RZ, 0x5, R16 ;  /* 0x00000005ff107819 */ /* 0x001fc60000011610 */
[----:B------:R-:W-:Y:S02]  /*1a90*/  IMAD.IADD R15, R15, 0x1, R14 ;  /* 0x000000010f0f7824 */ /* 0x000fe400078e020e */
[----:B--2---:R-:W-:Y:S02]  /*1aa0*/  IMAD R16, R16, 0x2c0, R17 ;  /* 0x000002c010107824 */ /* 0x004fe400078e0211 */
[----:B------:R-:W-:-:S03]  /*1ab0*/  IMAD.IADD R12, R12, 0x1, R15 ;  /* 0x000000010c0c7824 */ /* 0x000fc600078e020f */
[----:B------:R-:W-:Y:S01]  /*1ac0*/  LEA R16, R16, UR5, 0x2 ;  /* 0x0000000510107c11 */ /* 0x000fe2000f8e10ff */
[----:B------:R-:W-:Y:S01]  /*1ad0*/  IMAD.IADD R13, R13, 0x1, R12 ;  /* 0x000000010d0d7824 */ /* 0x000fe200078e020c */
[----:B-1----:R-:W-:-:S03]  /*1ae0*/  IADD3 R38, P0, PT, R38, UR6, RZ ;  /* 0x0000000626267c10 */ /* 0x002fc6000ff1e0ff */
[----:B------:R-:W-:Y:S02]  /*1af0*/  IMAD.IADD R10, R10, 0x1, R13 ;  /* 0x000000010a0a7824 */ /* 0x000fe400078e020d */
[----:B------:R-:W-:Y:S01]  /*1b00*/  IMAD R20, R17, 0x54, R16 ;  /* 0x0000005411147824 */ /* 0x000fe200078e0210 */
[----:B------:R-:W-:Y:S01]  /*1b10*/  IADD3.X R39, PT, PT, R0, UR7, RZ, P0, !PT ;  /* 0x0000000700277c10 */ /* 0x000fe200087fe4ff */
[----:B------:R-:W-:-:S03]  /*1b20*/  IMAD.IADD R11, R11, 0x1, R10 ;  /* 0x000000010b0b7824 */ /* 0x000fc600078e020a */
[----:B------:R-:W-:Y:S01]  /*1b30*/  STS.64 [R20], R36 ;  /* 0x0000002414007388 */ /* 0x000fe20000000a00 */
[----:B------:R-:W-:-:S03]  /*1b40*/  IMAD.IADD R8, R8, 0x1, R11 ;  /* 0x0000000108087824 */ /* 0x000fc600078e020b */
[----:B------:R-:W-:Y:S01]  /*1b50*/  STS.64 [R20+0x8], R34 ;  /* 0x0000082214007388 */ /* 0x000fe20000000a00 */
        /* <DEDUP_REMOVED lines=13> */
[----:B------:R-:W-:Y:S04]  /*1c30*/  STS.64 [R20+0x40], R6 ;  /* 0x0000400614007388 */ /* 0x000fe80000000a00 */
[----:B------:R-:W-:Y:S04]  /*1c40*/  STS.64 [R20+0x48], R4 ;  /* 0x0000480414007388 */ /* 0x000fe80000000a00 */
[----:B------:R-:W-:Y:S01]  /*1c50*/  STS.64 [R20+0x50], R2 ;  /* 0x0000500214007388 */ /* 0x000fe20000000a00 */
        /* <DEDUP_REMOVED lines=46> */
.L_x_93:
[----:B------:R-:W-:-:S13]  /*1f40*/  ISETP.NE.AND P0, PT, R0, RZ, PT ;  /* 0x000000ff0000720c */ /* 0x000fda0003f05270 */
[----:B------:R-:W-:Y:S05]  /*1f50*/  @!P0 EXIT ;  /* 0x000000000000894d */ /* 0x000fea0003800000 */
[----:B------:R-:W0:Y:S02]  /*1f60*/  LDC.64 R4, c[0x0][0x380] ;  /* 0x0000e000ff047b82 */ /* 0x000e240000000a00 */
[----:B0-----:R-:W-:-:S05]  /*1f70*/  IMAD.WIDE.U32 R4, R3, 0x4, R4 ;  /* 0x0000000403047825 */ /* 0x001fca00078e0004 */
[----:B------:R0:W2:Y:S01]  /*1f80*/  LDG.E R6, desc[UR8][R4.64] ;  /* 0x0000000804067981 */ /* 0x0000a2000c1e1900 */
[----:B------:R-:W1:Y:S02]  /*1f90*/  S2R R2, SR_TID.X ;  /* 0x0000000000027919 */ /* 0x000e640000002100 */
[C---:B-1----:R-:W-:Y:S02]  /*1fa0*/  LOP3.LUT R3, R2.reuse, 0x1f, RZ, 0xc0, !PT ;  /* 0x0000001f02037812 */ /* 0x042fe400078ec0ff */
[----:B------:R-:W-:-:S05]  /*1fb0*/  LOP3.LUT R8, R2, 0x3e0, RZ, 0xc0, !PT ;  /* 0x000003e002087812 */ /* 0x000fca00078ec0ff */
[----:B------:R-:W-:-:S04]  /*1fc0*/  IMAD R3, R8, 0x16, R3 ;  /* 0x0000001608037824 */ /* 0x000fc800078e0203 */
[C---:B------:R-:W-:Y:S01]  /*1fd0*/  VIADD R7, R3.reuse, 0x20 ;  /* 0x0000002003077836 */ /* 0x040fe20000000000 */
[C---:B------:R-:W-:Y:S01]  /*1fe0*/  ISETP.GE.U32.AND P6, PT, R3.reuse, R0, PT ;  /* 0x000000000300720c */ /* 0x040fe20003fc6070 */
[C---:B------:R-:W-:Y:S01]  /*1ff0*/  VIADD R9, R3.reuse, 0x40 ;  /* 0x0000004003097836 */ /* 0x040fe20000000000 */
[C---:B0-----:R-:W-:Y:S01]  /*2000*/  LEA R4, P1, R3.reuse, R4, 0x2 ;  /* 0x0000000403047211 */ /* 0x041fe200078210ff */
[----:B------:R-:W-:Y:S01]  /*2010*/  VIADD R11, R3, 0x60 ;  /* 0x00000060030b7836 */ /* 0x000fe20000000000 */
[-C--:B------:R-:W-:Y:S01]  /*2020*/  ISETP.GE.U32.AND P5, PT, R7, R0.reuse, PT ;  /* 0x000000000700720c */ /* 0x080fe20003fa6070 */
[----:B------:R-:W-:Y:S01]  /*2030*/  VIADD R7, R3, 0x80 ;  /* 0x0000008003077836 */ /* 0x000fe20000000000 */
[-C--:B------:R-:W-:Y:S01]  /*2040*/  ISETP.GE.U32.AND P0, PT, R9, R0.reuse, PT ;  /* 0x000000000900720c */ /* 0x080fe20003f06070 */
[----:B------:R-:W-:Y:S01]  /*2050*/  IMAD.X R5, RZ, RZ, R5, P1 ;  /* 0x000000ffff057224 */ /* 0x000fe200008e0605 */
[-C--:B------:R-:W-:Y:S01]  /*2060*/  ISETP.GE.U32.AND P4, PT, R11, R0.reuse, PT ;  /* 0x000000000b00720c */ /* 0x080fe20003f86070 */
[----:B------:R-:W-:Y:S01]  /*2070*/  VIADD R9, R3, 0xa0 ;  /* 0x000000a003097836 */ /* 0x000fe20000000000 */
[----:B------:R-:W-:Y:S01]  /*2080*/  ISETP.GE.U32.AND P3, PT, R7, R0, PT ;  /* 0x000000000700720c */ /* 0x000fe20003f66070 */
[----:B------:R-:W-:-:S03]  /*2090*/  VIADD R7, R3, 0xc0 ;  /* 0x000000c003077836 */ /* 0x000fc60000000000 */
[-C--:B------:R-:W-:Y:S01]  /*20a0*/  ISETP.GE.U32.AND P2, PT, R9, R0.reuse, PT ;  /* 0x000000000900720c */ /* 0x080fe20003f46070 */
[----:B------:R-:W-:Y:S01]  /*20b0*/  VIADD R9, R3, 0x100 ;  /* 0x0000010003097836 */ /* 0x000fe20000000000 */
[-C--:B------:R-:W-:Y:S01]  /*20c0*/  ISETP.GE.U32.AND P1, PT, R7, R0.reuse, PT ;  /* 0x000000000700720c */ /* 0x080fe20003f26070 */
[C---:B------:R-:W-:Y:S02]  /*20d0*/  VIADD R7, R3.reuse, 0xe0 ;  /* 0x000000e003077836 */ /* 0x040fe40000000000 */
[----:B------:R-:W-:Y:S02]  /*20e0*/  VIADD R39, R3, 0x260 ;  /* 0x0000026003277836 */ /* 0x000fe40000000000 */
[----:B--2---:R-:W-:Y:S02]  /*20f0*/  IMAD.MOV.U32 R16, RZ, RZ, R6 ;  /* 0x000000ffff107224 */ /* 0x004fe400078e0006 */
[----:B------:R-:W2:Y:S01]  /*2100*/  @!P6 LDG.E R6, desc[UR8][R4.64] ;  /* 0x000000080406e981 */ /* 0x000ea2000c1e1900 */
[----:B------:R-:W-:Y:S01]  /*2110*/  ISETP.GE.U32.AND P6, PT, R7, R0, PT ;  /* 0x000000000700720c */ /* 0x000fe20003fc6070 */
[----:B------:R-:W-:-:S02]  /*2120*/  IMAD.MOV.U32 R10, RZ, RZ, R16 ;  /* 0x000000ffff0a7224 */ /* 0x000fc400078e0010 */
[----:B------:R-:W-:Y:S02]  /*2130*/  VIADD R7, R3, 0x120 ;  /* 0x0000012003077836 */ /* 0x000fe40000000000 */
[--C-:B------:R-:W-:Y:S02]  /*2140*/  IMAD.MOV.U32 R12, RZ, RZ, R16.reuse ;  /* 0x000000ffff0c7224 */ /* 0x100fe400078e0010 */
[----:B------:R-:W3:Y:S01]  /*2150*/  @!P0 LDG.E R10, desc[UR8][R4.64+0x100] ;  /* 0x00010008040a8981 */ /* 0x000ee2000c1e1900 */
[-C--:B------:R-:W-:Y:S01]  /*2160*/  ISETP.GE.U32.AND P0, PT, R7, R0.reuse, PT ;  /* 0x000000000700720c */ /* 0x080fe20003f06070 */
[----:B------:R-:W-:Y:S02]  /*2170*/  VIADD R7, R3, 0x140 ;  /* 0x0000014003077836 */ /* 0x000fe40000000000 */
[--C-:B------:R-:W-:Y:S01]  /*2180*/  IMAD.MOV.U32 R8, RZ, RZ, R16.reuse ;  /* 0x000000ffff087224 */ /* 0x100fe200078e0010 */
[----:B------:R-:W4:Y:S01]  /*2190*/  @!P4 LDG.E R12, desc[UR8][R4.64+0x180] ;  /* 0x00018008040cc981 */ /* 0x000f22000c1e1900 */
[----:B------:R-:W-:Y:S01]  /*21a0*/  IMAD.MOV.U32 R18, RZ, RZ, R16 ;  /* 0x000000ffff127224 */ /* 0x000fe200078e0010 */
[----:B------:R-:W-:Y:S01]  /*21b0*/  ISETP.GE.U32.AND P4, PT, R7, R0, PT ;  /* 0x000000000700720c */ /* 0x000fe20003f86070 */
[----:B------:R-:W-:-:S02]  /*21c0*/  VIADD R7, R3, 0x180 ;  /* 0x0000018003077836 */ /* 0x000fc40000000000 */
[----:B------:R-:W5:Y:S01]  /*21d0*/  @!P5 LDG.E R8, desc[UR8][R4.64+0x80] ;  /* 0x000080080408d981 */ /* 0x000f62000c1e1900 */
[-C--:B------:R-:W-:Y:S01]  /*21e0*/  ISETP.GE.U32.AND P5, PT, R9, R0.reuse, PT ;  /* 0x000000000900720c */ /* 0x080fe20003fa6070 */
[--C-:B------:R-:W-:Y:S02]  /*21f0*/  IMAD.MOV.U32 R20, RZ, RZ, R16.reuse ;  /* 0x000000ffff147224 */ /* 0x100fe400078e0010 */
[----:B------:R-:W5:Y:S01]  /*2200*/  @!P2 LDG.E R18, desc[UR8][R4.64+0x280] ;  /* 0x000280080412a981 */ /* 0x000f62000c1e1900 */
[-C--:B------:R-:W-:Y:S01]  /*2210*/  ISETP.GE.U32.AND P2, PT, R7, R0.reuse, PT ;  /* 0x000000000700720c */ /* 0x080fe20003f46070 */
[C---:B------:R-:W-:Y:S02]  /*2220*/  VIADD R7, R3.reuse, 0x1a0 ;  /* 0x000001a003077836 */ /* 0x040fe40000000000 */
[--C-:B------:R-:W-:Y:S01]  /*2230*/  IMAD.MOV.U32 R14, RZ, RZ, R16.reuse ;  /* 0x000000ffff0e7224 */ /* 0x100fe200078e0010 */
[----:B------:R-:W5:Y:S01]  /*2240*/  @!P1 LDG.E R20, desc[UR8][R4.64+0x300] ;  /* 0x0003000804149981 */ /* 0x000f62000c1e1900 */
[----:B------:R-:W-:Y:S01]  /*2250*/  VIADD R9, R3, 0x160 ;  /* 0x0000016003097836 */ /* 0x000fe20000000000 */
[----:B------:R-:W-:Y:S01]  /*2260*/  ISETP.GE.U32.AND P1, PT, R7, R0, PT ;  /* 0x000000000700720c */ /* 0x000fe20003f26070 */
[----:B------:R-:W-:-:S02]  /*2270*/  IMAD.MOV.U32 R24, RZ, RZ, R16 ;  /* 0x000000ffff187224 */ /* 0x000fc400078e0010 */
[----:B------:R-:W-:Y:S01]  /*2280*/  VIADD R7, R3, 0x1e0 ;  /* 0x000001e003077836 */ /* 0x000fe20000000000 */
        /* <DEDUP_REMOVED lines=17> */
[----:B------:R-:W-:Y:S02]  /*23a0*/  VIADD R7, R3, 0x280 ;  /* 0x0000028003077836 */ /* 0x000fe40000000000 */
[--C-:B------:R-:W-:Y:S01]  /*23b0*/  IMAD.MOV.U32 R28, RZ, RZ, R16.reuse ;  /* 0x000000ffff1c7224 */ /* 0x100fe200078e0010 */
[----:B------:R-:W5:Y:S01]  /*23c0*/  @!P2 LDG.E R32, desc[UR8][R4.64+0x600] ;  /* 0x000600080420a981 */ /* 0x000f62000c1e1900 */
[--C-:B------:R-:W-:Y:S01]  /*23d0*/  IMAD.MOV.U32 R34, RZ, RZ, R16.reuse ;  /* 0x000000ffff227224 */ /* 0x100fe200078e0010 */
[----:B------:R-:W-:Y:S01]  /*23e0*/  ISETP.GE.U32.AND P2, PT, R7, R0, PT ;  /* 0x000000000700720c */ /* 0x000fe20003f46070 */
[----:B------:R-:W-:-:S02]  /*23f0*/  IMAD.MOV.U32 R36, RZ, RZ, R16 ;  /* 0x000000ffff247224 */ /* 0x000fc400078e0010 */
[C---:B------:R-:W-:Y:S01]  /*2400*/  VIADD R9, R3.reuse, 0x220 ;  /* 0x0000022003097836 */ /* 0x040fe20000000000 */
[----:B------:R-:W5:Y:S01]  /*2410*/  @!P4 LDG.E R28, desc[UR8][R4.64+0x500] ;  /* 0x00050008041cc981 */ /* 0x000f62000c1e1900 */
[----:B------:R-:W-:-:S03]  /*2420*/  VIADD R7, R3, 0x2a0 ;  /* 0x000002a003077836 */ /* 0x000fc60000000000 */
[----:B------:R-:W5:Y:S01]  /*2430*/  @!P1 LDG.E R34, desc[UR8][R4.64+0x680] ;  /* 0x0006800804229981 */ /* 0x000f62000c1e1900 */
[-C--:B------:R-:W-:Y:S02]  /*2440*/  ISETP.GE.U32.AND P4, PT, R9, R0.reuse, PT ;  /* 0x000000000900720c */ /* 0x080fe40003f86070 */
[-C--:B------:R-:W-:Y:S01]  /*2450*/  ISETP.GE.U32.AND P1, PT, R39, R0.reuse, PT ;  /* 0x000000002700720c */ /* 0x080fe20003f26070 */
[----:B------:R-:W5:Y:S01]  /*2460*/  @!P6 LDG.E R36, desc[UR8][R4.64+0x700] ;  /* 0x000700080424e981 */ /* 0x000f62000c1e1900 */
[----:B------:R-:W-:Y:S01]  /*2470*/  ISETP.GE.U32.AND P6, PT, R7, R0, PT ;  /* 0x000000000700720c */ /* 0x000fe20003fc6070 */
        /* <DEDUP_REMOVED lines=16> */
[----:B------:R-:W-:Y:S01]  /*2580*/  UMOV UR4, 0x400 ;  /* 0x0000040000047882 */ /* 0x000fe20000000000 */
[----:B------:R-:W-:Y:S01]  /*2590*/  ISETP.NE.AND P0, PT, R42, RZ, PT ;  /* 0x000000ff2a00720c */ /* 0x000fe20003f05270 */
[----:B-1----:R-:W-:-:S02]  /*25a0*/  ULEA UR4, UR5, UR4, 0x18 ;  /* 0x0000000405047291 */ /* 0x002fc4000f8ec0ff */
[----:B0-----:R-:W-:-:S05]  /*25b0*/  IMAD R41, R43, 0x2c0, R38 ;  /* 0x000002c02b297824 */ /* 0x001fca00078e0226 */
        /* <DEDUP_REMOVED lines=39> */
[----:B------:R-:W-:Y:S02]  /*2830*/  ISETP.NE.AND P1, PT, R38, 0x1f, PT ;  /* 0x0000001f2600780c */ /* 0x000fe40003f25270 */
[----:B---3--:R-:W-:Y:S02]  /*2840*/  IADD3 R16, PT, PT, R8, R7, R16 ;  /* 0x0000000708107210 */ /* 0x008fe40007ffe010 */
[----:B------:R-:W-:Y:S02]  /*2850*/  ISETP.NE.AND P2, PT, R43, 0xb, PT ;  /* 0x0000000b2b00780c */ /* 0x000fe40003f45270 */
[----:B----4-:R-:W-:Y:S02]  /*2860*/  IADD3 R16, PT, PT, R10, R9, R16 ;  /* 0x000000090a107210 */ /* 0x010fe40007ffe010 */
[----:B------:R-:W-:-:S02]  /*2870*/  ISETP.GE.U32.AND P3, PT, R2, 0x20, PT ;  /* 0x000000200200780c */ /* 0x000fc40003f66070 */
        /* <DEDUP_REMOVED lines=46> */
[----:B------:R-:W-:Y:S02]  /*2b60*/  SEL R16, R22, R16, !P0 ;  /* 0x0000001016107207 */ /* 0x000fe40004000000 */
[----:B------:R-:W-:-:S04]  /*2b70*/  ISETP.NE.AND P0, PT, R43, 0x8, PT ;  /* 0x000000082b00780c */ /* 0x000fc80003f05270 */
[----:B------:R-:W-:Y:S02]  /*2b80*/  SEL R16, R23, R16, !P0 ;  /* 0x0000001017107207 */ /* 0x000fe40004000000 */
[----:B------:R-:W-:Y:S02]  /*2b90*/  ISETP.NE.AND P0, PT, R43, 0xa, PT ;  /* 0x0000000a2b00780c */ /* 0x000fe40003f05270 */
[----:B------:R-:W-:Y:S02]  /*2ba0*/  SEL R16, R24, R16, !P1 ;  /* 0x0000001018107207 */ /* 0x000fe40004800000 */
[----:B------:R-:W-:Y:S02]  /*2bb0*/  ISETP.NE.AND P1, PT, R38, RZ, PT ;  /* 0x000000ff2600720c */ /* 0x000fe40003f25270 */
[----:B------:R-:W-:Y:S01]  /*2bc0*/  SEL R16, R25, R16, !P0 ;  /* 0x0000001019107207 */ /* 0x000fe20004000000 */
[----:B------:R-:W-:Y:S01]  /*2bd0*/  @!P2 IMAD.IADD R16, R26, 0x1, R25 ;  /* 0x000000011a10a824 */ /* 0x000fe200078e0219 */
[----:B------:R-:W-:-:S02]  /*2be0*/  SEL R17, R42, RZ, P1 ;  /* 0x000000ff2a117207 */ /* 0x000fc40000800000 */
[----:B------:R-:W-:-:S03]  /*2bf0*/  ISETP.NE.AND P0, PT, R2, RZ, PT ;  /* 0x000000ff0200720c */ /* 0x000fc60003f05270 */
[----:B------:R-:W-:-:S05]  /*2c00*/  @P3 IMAD.IADD R42, R16, 0x1, R17 ;  /* 0x00000001102a3824 */ /* 0x000fca00078e0211 */
[----:B------:R-:W-:Y:S01]  /*2c10*/  SEL R17, R42, RZ, P0 ;  /* 0x000000ff2a117207 */ /* 0x000fe20000000000 */
[----:B------:R-:W-:Y:S06]  /*2c20*/  BRA `(.L_x_111) ;  /* 0x0000000c00e87947 */ /* 0x000fec0003800000 */
.L_x_110:
[----:B0-2---:R-:W-:Y:S02]  /*2c30*/  IADD3 R16, PT, PT, R6, R5, R4 ;  /* 0x0000000506107210 */ /* 0x005fe40007ffe004 */
[----:B------:R-:W-:Y:S02]  /*2c40*/  ISETP.NE.AND P1, PT, R38, 0x1f, PT ;  /* 0x0000001f2600780c */ /* 0x000fe40003f25270 */
        /* <DEDUP_REMOVED lines=52> */
[----:B------:R-:W-:Y:S01]  /*2f90*/  SEL R16, R23, R16, !P0 ;  /* 0x0000001017107207 */ /* 0x000fe20004000000 */
[----:B------:R-:W-:Y:S01]  /*2fa0*/  IMAD.IADD R23, R45, 0x1, -R44 ;  /* 0x000000012d177824 */ /* 0x000fe200078e0a2c */
[C---:B------:R-:W-:Y:S02]  /*2fb0*/  ISETP.NE.AND P0, PT, R43.reuse, 0xa, PT ;  /* 0x0000000a2b00780c */ /* 0x040fe40003f05270 */
[----:B------:R-:W-:Y:S02]  /*2fc0*/  SEL R16, R24, R16, !P1 ;  /* 0x0000001018107207 */ /* 0x000fe40004800000 */
[----:B------:R-:W-:Y:S02]  /*2fd0*/  ISETP.NE.AND P1, PT, R43, 0xb, PT ;  /* 0x0000000b2b00780c */ /* 0x000fe40003f25270 */
[----:B------:R-:W-:Y:S02]  /*2fe0*/  SEL R16, R25, R16, !P0 ;  /* 0x0000001019107207 */ /* 0x000fe40004000000 */
[----:B------:R-:W-:-:S02]  /*2ff0*/  ISETP.GT.U32.AND P0, PT, R2, 0x1f, PT ;  /* 0x0000001f0200780c */ /* 0x000fc40003f04070 */
[----:B------:R-:W-:Y:S02]  /*3000*/  SEL R17, R23, RZ, P2 ;  /* 0x000000ff17117207 */ /* 0x000fe40001000000 */
        /* <DEDUP_REMOVED lines=20> */
.L_x_157:
[----:B------:R-:W-:Y:S05]  /*3150*/  @!P0 BRA `(.L_x_114) ;  /* 0x0000000000748947 */ /* 0x000fea0003800000 */
[----:B------:R-:W-:-:S07]  /*3160*/  IMAD.MOV.U32 R20, RZ, RZ, 0x3b8 ;  /* 0x000003b8ff147424 */ /* 0x000fce00078e00ff */
.L_x_116:
        /* <DEDUP_REMOVED lines=27> */
.L_x_160:
[----:B------:R-:W-:Y:S05]  /*3320*/  @P0 BRA `(.L_x_116) ;  /* 0xfffffffc00900947 */ /* 0x000fea000383ffff */
.L_x_114:
        /* <DEDUP_REMOVED lines=23> */
[----:B------:R-:W-:-:S03]  /*34a0*/  ISETP.GT.AND P0, PT, R16, R47, PT ;  /* 0x0000002f1000720c */ /* 0x000fc60003f04270 */
[----:B------:R-:W-:-:S05]  /*34b0*/  IMAD.IADD R50, R46, 0x1, R17 ;  /* 0x000000012e327824 */ /* 0x000fca00078e0211 */
[----:B------:R-:W0:Y:S02]  /*34c0*/  SHFL.DOWN PT, R22, R50, 0x8, R47 ;  /* 0x0900000032167989 */ /* 0x000e2400000e002f */
[----:B0-----:R-:W-:Y:S02]  /*34d0*/  SEL R17, R22, RZ, !P0 ;  /* 0x000000ff16117207 */ /* 0x001fe40004000000 */
[----:B------:R-:W-:Y:S01]  /*34e0*/  ISETP.NE.AND P0, PT, R18, 0x65, PT ;  /* 0x000000651200780c */ /* 0x000fe20003f05270 */
[----:B------:R-:W-:Y:S02]  /*34f0*/  VIADD R18, R38, 0x10 ;  /* 0x0000001026127836 */ /* 0x000fe40000000000 */
[----:B------:R-:W-:Y:S02]  /*3500*/  IMAD.IADD R48, R50, 0x1, R17 ;  /* 0x0000000132307824 */ /* 0x000fe400078e0211 */
[----:B------:R-:W0:Y:S01]  /*3510*/  LDC.64 R16, c[0x0][0x390] ;  /* 0x0000e400ff107b82 */ /* 0x000e220000000a00 */
[----:B------:R-:W-:-:S02]  /*3520*/  ISETP.GT.AND P2, PT, R18, R47, PT ;  /* 0x0000002f1200720c */ /* 0x000fc40003f44270 */
[----:B------:R-:W1:Y:S05]  /*3530*/  SHFL.DOWN PT, R22, R48, 0x10, R47 ;  /* 0x0a00000030167989 */ /* 0x000e6a00000e002f */
[----:B------:R-:W-:Y:S02]  /*3540*/  VOTE.ALL P0, P0 ;  /* 0x0000000000ff7806 */ /* 0x000fe40000000000 */
[----:B0-----:R-:W-:Y:S02]  /*3550*/  IADD3 R44, P3, PT, R16, 0x100, RZ ;  /* 0x00000100102c7810 */ /* 0x001fe40007f7e0ff */
[----:B-1----:R-:W-:-:S03]  /*3560*/  SEL R19, R22, RZ, !P2 ;  /* 0x000000ff16137207 */ /* 0x002fc60005000000 */
[----:B------:R-:W-:Y:S02]  /*3570*/  IMAD.X R45, RZ, RZ, R17, P3 ;  /* 0x000000ffff2d7224 */ /* 0x000fe400018e0611 */
[----:B------:R-:W-:-:S07]  /*3580*/  IMAD.IADD R46, R48, 0x1, R19 ;  /* 0x00000001302e7824 */ /* 0x000fce00078e0213 */
.L_x_169:
[----:B------:R-:W-:Y:S05]  /*3590*/  @!P0 BRA `(.L_x_118) ;  /* 0x00000004002c8947 */ /* 0x000fea0003800000 */
[----:B------:R-:W-:-:S07]  /*35a0*/  IMAD.MOV.U32 R47, RZ, RZ, 0x3b8 ;  /* 0x000003b8ff2f7424 */ /* 0x000fce00078e00ff */
.L_x_124:
        /* <DEDUP_REMOVED lines=8> */
.L_x_172:
[----:B------:R-:W-:Y:S05]  /*3630*/  @!P0 BRA `(.L_x_120) ;  /* 0x0000000000748947 */ /* 0x000fea0003800000 */
[----:B------:R-:W-:-:S07]  /*3640*/  IMAD.MOV.U32 R20, RZ, RZ, R47 ;  /* 0x000000ffff147224 */ /* 0x000fce00078e002f */
.L_x_122:
        /* <DEDUP_REMOVED lines=27> */
.L_x_175:
[----:B------:R-:W-:Y:S05]  /*3800*/  @P0 BRA `(.L_x_122) ;  /* 0xfffffffc00900947 */ /* 0x000fea000383ffff */
.L_x_120:
[----:B------:R-:W-:Y:S01]  /*3810*/  UMOV UR5, 0xffffffff ;  /* 0xffffffff00057882 */ /* 0x000fe20000000000 */
[----:B------:R-:W-:Y:S02]  /*3820*/  ISETP.NE.AND P0, PT, R18, 0x65, PT ;  /* 0x000000651200780c */ /* 0x000fe40003f05270 */
[----:B------:R-:W-:Y:S11]  /*3830*/  BRA.DIV UR5, `(.L_x_123) ;  /* 0x0000001e051c7947 */ /* 0x000ff6000b800000 */
[----:B------:R-:W-:Y:S01]  /*3840*/  VOTE.ANY R21, PT, !P0 ;  /* 0x0000000000157806 */ /* 0x000fe200040e0100 */
[----:B------:R-:W-:Y:S02]  /*3850*/  VIADD R20, R38, 0x2 ;  /* 0x0000000226147836 */ /* 0x000fe40000000000 */
[----:B------:R-:W-:Y:S01]  /*3860*/  VIADD R43, R43, 0xffffffe0 ;  /* 0xffffffe02b2b7836 */ /* 0x000fe20000000000 */
[----:B------:R-:W-:-:S05]  /*3870*/  LOP3.LUT R21, R21, 0x80000000, R26, 0xec, !PT ;  /* 0x8000000015157812 */ /* 0x000fca00078eec1a */
        /* <DEDUP_REMOVED lines=28> */
.L_x_184:
[----:B------:R-:W-:Y:S05]  /*3a40*/  @P0 BRA `(.L_x_124) ;  /* 0xfffffff800d80947 */ /* 0x000fea000383ffff */
.L_x_118:
        /* <DEDUP_REMOVED lines=15> */
.L_x_112:
[----:B------:R-:W-:Y:S05]  /*3b40*/  WARPSYNC.ALL ;  /* 0x0000000000007948 */ /* 0x000fea0003800000 */
[----:B------:R-:W0:Y:S08]  /*3b50*/  S2UR UR5, SR_CgaCtaId ;  /* 0x00000000000579c3 */ /* 0x000e300000008800 */
[----:B------:R-:W-:Y:S01]  /*3b60*/  BAR.SYNC.DEFER_BLOCKING 0x0 ;  /* 0x0000000000007b1d */ /* 0x000fe20000010000 */
[----:B------:R-:W-:-:S05]  /*3b70*/  ISETP.NE.AND P0, PT, R2, RZ, PT ;  /* 0x000000ff0200720c */ /* 0x000fca0003f05270 */
[----:B------:R-:W-:Y:S02]  /*3b80*/  UMOV UR4, 0x400 ;  /* 0x0000040000047882 */ /* 0x000fe40000000000 */
[----:B0-----:R-:W-:-:S09]  /*3b90*/  ULEA UR4, UR5, UR4, 0x18 ;  /* 0x0000000405047291 */ /* 0x001fd2000f8ec0ff */
[----:B-1----:R-:W0:Y:S02]  /*3ba0*/  LDS R17, [UR4+0x4c] ;  /* 0x00004c04ff117984 */ /* 0x002e240008000800 */
[----:B0-----:R-:W-:-:S05]  /*3bb0*/  SEL R17, R17, RZ, P0 ;  /* 0x000000ff11117207 */ /* 0x001fca0000000000 */
[----:B------:R-:W-:-:S07]  /*3bc0*/  IMAD.IADD R17, R17, 0x1, R16 ;  /* 0x0000000111117824 */ /* 0x000fce00078e0210 */
.L_x_111:
[----:B------:R-:W-:Y:S01]  /*3bd0*/  IMAD.IADD R4, R4, 0x1, R17 ;  /* 0x0000000104047824 */ /* 0x000fe200078e0211 */
[----:B------:R-:W-:Y:S01]  /*3be0*/  BAR.SYNC.DEFER_BLOCKING 0x0 ;  /* 0x0000000000007b1d */ /* 0x000fe20000010000 */
[----:B------:R-:W-:Y:S02]  /*3bf0*/  ISETP.NE.AND P0, PT, R2, RZ, PT ;  /* 0x000000ff0200720c */ /* 0x000fe40003f05270 */
[----:B------:R-:W-:-:S05]  /*3c00*/  IMAD.IADD R5, R5, 0x1, R4 ;  /* 0x0000000105057824 */ /* 0x000fca00078e0204 */
[----:B------:R-:W0:Y:S01]  /*3c10*/  S2UR UR5, SR_CTAID.X ;  /* 0x00000000000579c3 */ /* 0x000e220000002500 */
[----:B------:R-:W-:Y:S01]  /*3c20*/  IMAD.IADD R6, R6, 0x1, R5 ;  /* 0x0000000106067824 */ /* 0x000fe200078e0205 */
[----:B------:R-:W1:Y:S03]  /*3c30*/  LDCU.64 UR6, c[0x0][0x388] ;  /* 0x00007100ff0677ac */ /* 0x000e660008000a00 */
[----:B------:R-:W-:-:S04]  /*3c40*/  IMAD.IADD R7, R7, 0x1, R6 ;  /* 0x0000000107077824 */ /* 0x000fc800078e0206 */
[----:B------:R-:W-:-:S04]  /*3c50*/  IMAD.IADD R8, R8, 0x1, R7 ;  /* 0x0000000108087824 */ /* 0x000fc800078e0207 */
[----:B------:R-:W-:-:S04]  /*3c60*/  IMAD.IADD R9, R9, 0x1, R8 ;  /* 0x0000000109097824 */ /* 0x000fc800078e0208 */
[----:B------:R-:W-:Y:S01]  /*3c70*/  IMAD.IADD R10, R10, 0x1, R9 ;  /* 0x000000010a0a7824 */ /* 0x000fe200078e0209 */
[----:B------:R2:W-:Y:S03]  /*3c80*/  STS.64 [R40], R4 ;  /* 0x0000000428007388 */ /* 0x0005e60000000a00 */
[----:B------:R-:W-:Y:S01]  /*3c90*/  IMAD.IADD R11, R11, 0x1, R10 ;  /* 0x000000010b0b7824 */ /* 0x000fe200078e020a */
[----:B------:R-:W-:Y:S03]  /*3ca0*/  STS.64 [R40+0x8], R6 ;  /* 0x0000080628007388 */ /* 0x000fe60000000a00 */
[----:B------:R-:W-:Y:S01]  /*3cb0*/  IMAD.IADD R12, R12, 0x1, R11 ;  /* 0x000000010c0c7824 */ /* 0x000fe200078e020b */
[----:B------:R3:W-:Y:S03]  /*3cc0*/  STS.64 [R40+0x10], R8 ;  /* 0x0000100828007388 */ /* 0x0007e60000000a00 */
[----:B------:R-:W-:Y:S01]  /*3cd0*/  IMAD.IADD R13, R13, 0x1, R12 ;  /* 0x000000010d0d7824 */ /* 0x000fe200078e020c */
[----:B------:R-:W-:Y:S01]  /*3ce0*/  STS.64 [R40+0x18], R10 ;  /* 0x0000180a28007388 */ /* 0x000fe20000000a00 */
[----:B--2---:R-:W0:Y:S02]  /*3cf0*/  LDC R4, c[0x0][0x398] ;  /* 0x0000e600ff047b82 */ /* 0x004e240000000800 */
[----:B------:R-:W-:Y:S01]  /*3d00*/  IMAD.IADD R14, R14, 0x1, R13 ;  /* 0x000000010e0e7824 */ /* 0x000fe200078e020d */
[----:B------:R2:W-:Y:S03]  /*3d10*/  STS.64 [R40+0x20], R12 ;  /* 0x0000200c28007388 */ /* 0x0005e60000000a00 */
[----:B------:R-:W-:Y:S01]  /*3d20*/  IMAD.IADD R15, R15, 0x1, R14 ;  /* 0x000000010f0f7824 */ /* 0x000fe200078e020e */
[----:B------:R-:W4:Y:S03]  /*3d30*/  S2R R5, SR_TID.X ;  /* 0x0000000000057919 */ /* 0x000f260000002100 */
[----:B------:R-:W-:Y:S01]  /*3d40*/  IMAD.IADD R28, R28, 0x1, R15 ;  /* 0x000000011c1c7824 */ /* 0x000fe200078e020f */
[----:B------:R-:W-:Y:S03]  /*3d50*/  STS.64 [R40+0x28], R14 ;  /* 0x0000280e28007388 */ /* 0x000fe60000000a00 */
[----:B------:R-:W-:Y:S01]  /*3d60*/  IMAD.IADD R29, R29, 0x1, R28 ;  /* 0x000000011d1d7824 */ /* 0x000fe200078e021c */
[----:B---3--:R-:W3:Y:S03]  /*3d70*/  S2R R8, SR_TID.X ;  /* 0x0000000000087919 */ /* 0x008ee60000002100 */
[----:B------:R-:W-:Y:S01]  /*3d80*/  IMAD.IADD R30, R30, 0x1, R29 ;  /* 0x000000011e1e7824 */ /* 0x000fe200078e021d */
[----:B------:R-:W-:Y:S03]  /*3d90*/  STS.64 [R40+0x30], R28 ;  /* 0x0000301c28007388 */ /* 0x000fe60000000a00 */
[----:B------:R-:W-:-:S02]  /*3da0*/  IMAD.IADD R31, R31, 0x1, R30 ;  /* 0x000000011f1f7824 */ /* 0x000fc400078e021e */
[----:B0-----:R-:W-:Y:S02]  /*3db0*/  VIADD R4, R4, UR5 ;  /* 0x0000000504047c36 */ /* 0x001fe40008000000 */
[----:B------:R-:W-:Y:S01]  /*3dc0*/  IMAD.IADD R32, R32, 0x1, R31 ;  /* 0x0000000120207824 */ /* 0x000fe200078e021f */
[----:B------:R-:W-:Y:S01]  /*3dd0*/  STS.64 [R40+0x38], R30 ;  /* 0x0000381e28007388 */ /* 0x000fe20000000a00 */
[----:B--2---:R-:W-:Y:S02]  /*3de0*/  IMAD R12, R4, 0x2100, RZ ;  /* 0x00002100040c7824 */ /* 0x004fe400078e02ff */
[----:B------:R-:W-:-:S04]  /*3df0*/  IMAD.IADD R33, R33, 0x1, R32 ;  /* 0x0000000121217824 */ /* 0x000fc800078e0220 */
[----:B------:R-:W-:Y:S01]  /*3e00*/  IMAD.IADD R34, R34, 0x1, R33 ;  /* 0x0000000122227824 */ /* 0x000fe200078e0221 */
[----:B------:R-:W-:Y:S03]  /*3e10*/  STS.64 [R40+0x40], R32 ;  /* 0x0000402028007388 */ /* 0x000fe60000000a00 */
[----:B------:R-:W-:Y:S01]  /*3e20*/  IMAD.IADD R35, R35, 0x1, R34 ;  /* 0x0000000123237824 */ /* 0x000fe200078e0222 */
[C---:B----4-:R-:W-:Y:S02]  /*3e30*/  LOP3.LUT R4, R5.reuse, 0x3e0, RZ, 0xc0, !PT ;  /* 0x000003e005047812 */ /* 0x050fe400078ec0ff */
[----:B------:R-:W-:Y:S01]  /*3e40*/  LOP3.LUT R6, R5, 0x1f, RZ, 0xc0, !PT ;  /* 0x0000001f05067812 */ /* 0x000fe200078ec0ff */
[----:B------:R-:W-:Y:S01]  /*3e50*/  IMAD.IADD R36, R36, 0x1, R35 ;  /* 0x0000000124247824 */ /* 0x000fe200078e0223 */
[----:B------:R-:W-:Y:S03]  /*3e60*/  STS.64 [R40+0x48], R34 ;  /* 0x0000482228007388 */ /* 0x000fe60000000a00 */
[----:B------:R-:W-:Y:S01]  /*3e70*/  IMAD.IADD R37, R37, 0x1, R36 ;  /* 0x0000000125257824 */ /* 0x000fe200078e0224 */
[----:B---3--:R-:W-:Y:S01]  /*3e80*/  LOP3.LUT R10, R8, 0x1f, RZ, 0xc0, !PT ;  /* 0x0000001f080a7812 */ /* 0x008fe200078ec0ff */
[----:B------:R-:W-:-:S03]  /*3e90*/  IMAD R6, R4, 0x16, R6 ;  /* 0x0000001604067824 */ /* 0x000fc600078e0206 */
[----:B------:R-:W-:Y:S01]  /*3ea0*/  STS.64 [R40+0x50], R36 ;  /* 0x0000502428007388 */ /* 0x000fe20000000a00 */
        /* <DEDUP_REMOVED lines=22> */
[----:B------:R0:W-:Y:S04]  /*4010*/  LDS R21, [R41+0xa80] ;  /* 0x000a800029157984 */ /* 0x0001e80000000800 */
[----:B------:R2:W-:Y:S01]  /*4020*/  @!P0 STS [UR4+0x8400], R0 ;  /* 0x00840000ff008988 */ /* 0x0005e20008000804 */
[----:B------:R-:W-:Y:S01]  /*4030*/  BAR.SYNC.DEFER_BLOCKING 0x0 ;  /* 0x0000000000007b1d */ /* 0x000fe20000010000 */
[----:B0-----:R-:W-:Y:S01]  /*4040*/  LOP3.LUT R41, R8, 0x3e0, RZ, 0xc0, !PT ;  /* 0x000003e008297812 */ /* 0x001fe200078ec0ff */
[----:B------:R-:W-:Y:S01]  /*4050*/  VIADD R8, R6, 0x80 ;  /* 0x0000008006087836 */ /* 0x000fe20000000000 */
[----:B------:R-:W-:-:S03]  /*4060*/  IADD3 R5, P0, PT, R12, R3, RZ ;  /* 0x000000030c057210 */ /* 0x000fc60007f1e0ff */
[----:B------:R-:W-:Y:S02]  /*4070*/  IMAD R10, R41, 0x16, R10 ;  /* 0x00000016290a7824 */ /* 0x000fe400078e020a */
[----:B------:R-:W-:Y:S02]  /*4080*/  VIADD R41, R6, 0x20 ;  /* 0x0000002006297836 */ /* 0x000fe40000000000 */
[----:B--2---:R-:W-:Y:S01]  /*4090*/  IMAD.X R0, RZ, RZ, RZ, P0 ;  /* 0x000000ffff007224 */ /* 0x004fe200000e06ff */
[----:B-1----:R-:W-:-:S04]  /*40a0*/  LEA R4, P0, R5, UR6, 0x2 ;  /* 0x0000000605047c11 */ /* 0x002fc8000f8010ff */
[----:B------:R-:W-:Y:S01]  /*40b0*/  LEA.HI.X R5, R5, UR7, R0, 0x2, P0 ;  /* 0x0000000705057c11 */ /* 0x000fe200080f1400 */
[----:B------:R-:W-:Y:S01]  /*40c0*/  VIADD R0, R10, 0xe0 ;  /* 0x000000e00a007836 */ /* 0x000fe20000000000 */
[----:B------:R-:W0:Y:S02]  /*40d0*/  LDS R2, [UR4+0x8400] ;  /* 0x00840004ff027984 */ /* 0x000e240008000800 */
[-C--:B0-----:R-:W-:Y:S01]  /*40e0*/  ISETP.GE.AND P6, PT, R3, R2.reuse, PT ;  /* 0x000000020300720c */ /* 0x081fe20003fc6270 */
[C---:B------:R-:W-:Y:S01]  /*40f0*/  VIADD R3, R6.reuse, 0xa0 ;  /* 0x000000a006037836 */ /* 0x040fe20000000000 */
[-C--:B------:R-:W-:Y:S01]  /*4100*/  ISETP.GE.AND P5, PT, R41, R2.reuse, PT ;  /* 0x000000022900720c */ /* 0x080fe20003fa6270 */
[----:B------:R-:W-:Y:S01]  /*4110*/  VIADD R41, R6, 0xc0 ;  /* 0x000000c006297836 */ /* 0x000fe20000000000 */
[-C--:B------:R-:W-:Y:S01]  /*4120*/  ISETP.GE.AND P0, PT, R8, R2.reuse, PT ;  /* 0x000000020800720c */ /* 0x080fe20003f06270 */
[----:B------:R-:W-:Y:S01]  /*4130*/  VIADD R8, R10, 0x40 ;  /* 0x000000400a087836 */ /* 0x000fe20000000000 */
[-C--:B------:R-:W-:Y:S01]  /*4140*/  ISETP.GE.AND P4, PT, R3, R2.reuse, PT ;  /* 0x000000020300720c */ /* 0x080fe20003f86270 */
[C---:B------:R-:W-:Y:S01]  /*4150*/  VIADD R3, R6.reuse, 0x100 ;  /* 0x0000010006037836 */ /* 0x040fe20000000000 */
[-C--:B------:R-:W-:Y:S01]  /*4160*/  ISETP.GE.AND P2, PT, R41, R2.reuse, PT ;  /* 0x000000022900720c */ /* 0x080fe20003f46270 */
[----:B------:R-:W-:Y:S01]  /*4170*/  VIADD R41, R6, 0x120 ;  /* 0x0000012006297836 */ /* 0x000fe20000000000 */
[----:B------:R-:W-:-:S02]  /*4180*/  ISETP.GE.AND P3, PT, R8, R2, PT ;  /* 0x000000020800720c */ /* 0x000fc40003f66270 */
[-C--:B------:R-:W-:Y:S01]  /*4190*/  ISETP.GE.AND P1, PT, R0, R2.reuse, PT ;  /* 0x000000020000720c */ /* 0x080fe20003f26270 */
[----:B------:R-:W-:Y:S01]  /*41a0*/  @!P6 STG.E desc[UR8][R4.64], R45 ;  /* 0x0000002d0400e986 */ /* 0x000fe2000c101908 */
[-C--:B------:R-:W-:Y:S01]  /*41b0*/  ISETP.GE.AND P6, PT, R3, R2.reuse, PT ;  /* 0x000000020300720c */ /* 0x080fe20003fc6270 */
[----:B------:R-:W-:Y:S02]  /*41c0*/  VIADD R3, R6, 0x140 ;  /* 0x0000014006037836 */ /* 0x000fe40000000000 */
[----:B------:R-:W-:Y:S01]  /*41d0*/  @!P5 STG.E desc[UR8][R4.64+0x80], R47 ;  /* 0x0000802f0400d986 */ /* 0x000fe2000c101908 */
[-C--:B------:R-:W-:Y:S01]  /*41e0*/  ISETP.GE.AND P5, PT, R41, R2.reuse, PT ;  /* 0x000000022900720c */ /* 0x080fe20003fa6270 */
[C---:B------:R-:W-:Y:S02]  /*41f0*/  VIADD R41, R10.reuse, 0x160 ;  /* 0x000001600a297836 */ /* 0x040fe40000000000 */
[----:B------:R-:W-:Y:S01]  /*4200*/  @!P0 STG.E desc[UR8][R4.64+0x200], R49 ;  /* 0x0002003104008986 */ /* 0x000fe2000c101908 */
[----:B------:R-:W-:Y:S01]  /*4210*/  ISETP.GE.AND P0, PT, R3, R2, PT ;  /* 0x000000020300720c */ /* 0x000fe20003f06270 */
[----:B------:R-:W-:-:S02]  /*4220*/  VIADD R3, R10, 0x180 ;  /* 0x000001800a037836 */ /* 0x000fc40000000000 */
[----:B------:R-:W-:Y:S01]  /*4230*/  @!P4 STG.E desc[UR8][R4.64+0x280], R51 ;  /* 0x000280330400c986 */ /* 0x000fe2000c101908 */
[-C--:B------:R-:W-:Y:S01]  /*4240*/  ISETP.GE.AND P4, PT, R41, R2.reuse, PT ;  /* 0x000000022900720c */ /* 0x080fe20003f86270 */
[C---:B------:R-:W-:Y:S02]  /*4250*/  VIADD R41, R10.reuse, 0x60 ;  /* 0x000000600a297836 */ /* 0x040fe40000000000 */
[----:B------:R-:W-:Y:S01]  /*4260*/  @!P2 STG.E desc[UR8][R4.64+0x300], R53 ;  /* 0x000300350400a986 */ /* 0x000fe2000c101908 */
[-C--:B------:R-:W-:Y:S01]  /*4270*/  ISETP.GE.AND P2, PT, R3, R2.reuse, PT ;  /* 0x000000020300720c */ /* 0x080fe20003f46270 */
[C---:B------:R-:W-:Y:S02]  /*4280*/  VIADD R3, R10.reuse, 0x1a0 ;  /* 0x000001a00a037836 */ /* 0x040fe40000000000 */
[----:B------:R0:W-:Y:S01]  /*4290*/  @!P3 STG.E desc[UR8][R4.64+0x100], R43 ;  /* 0x0001002b0400b986 */ /* 0x0001e2000c101908 */
[----:B------:R-:W-:Y:S01]  /*42a0*/  ISETP.GE.AND P3, PT, R41, R2, PT ;  /* 0x000000022900720c */ /* 0x000fe20003f66270 */
[----:B------:R-:W-:-:S02]  /*42b0*/  VIADD R41, R10, 0x1c0 ;  /* 0x000001c00a297836 */ /* 0x000fc40000000000 */
[----:B------:R1:W-:Y:S01]  /*42c0*/  @!P1 STG.E desc[UR8][R4.64+0x380], R37 ;  /* 0x0003802504009986 */ /* 0x0003e2000c101908 */
[-C--:B------:R-:W-:Y:S01]  /*42d0*/  ISETP.GE.AND P1, PT, R3, R2.reuse, PT ;  /* 0x000000020300720c */ /* 0x080fe20003f26270 */
[C---:B------:R-:W-:Y:S02]  /*42e0*/  VIADD R3, R6.reuse, 0x1e0 ;  /* 0x000001e006037836 */ /* 0x040fe40000000000 */
[----:B------:R1:W-:Y:S03]  /*42f0*/  @!P5 STG.E desc[UR8][R4.64+0x480], R33 ;  /* 0x000480210400d986 */ /* 0x0003e6000c101908 */
[-C--:B------:R-:W-:Y:S01]  /*4300*/  ISETP.GE.AND P5, PT, R3, R2.reuse, PT ;  /* 0x000000020300720c */ /* 0x080fe20003fa6270 */
[C---:B------:R-:W-:Y:S01]  /*4310*/  VIADD R3, R6.reuse, 0x240 ;  /* 0x0000024006037836 */ /* 0x040fe20000000000 */
[----:B------:R1:W-:Y:S01]  /*4320*/  @!P6 STG.E desc[UR8][R4.64+0x400], R35 ;  /* 0x000400230400e986 */ /* 0x0003e2000c101908 */
[----:B------:R-:W-:Y:S01]  /*4330*/  ISETP.GE.AND P6, PT, R41, R2, PT ;  /* 0x000000022900720c */ /* 0x000fe20003fc6270 */
[----:B------:R-:W-:-:S02]  /*4340*/  VIADD R41, R6, 0x200 ;  /* 0x0000020006297836 */ /* 0x000fc40000000000 */
[----:B------:R1:W-:Y:S01]  /*4350*/  @!P3 STG.E desc[UR8][R4.64+0x180], R29 ;  /* 0x0001801d0400b986 */ /* 0x0003e2000c101908 */
[-C--:B------:R-:W-:Y:S01]  /*4360*/  ISETP.GE.AND P3, PT, R3, R2.reuse, PT ;  /* 0x000000020300720c */ /* 0x080fe20003f66270 */
[----:B------:R-:W-:Y:S02]  /*4370*/  VIADD R3, R6, 0x280 ;  /* 0x0000028006037836 */ /* 0x000fe40000000000 */
[----:B------:R1:W-:Y:S01]  /*4380*/  @!P1 STG.E desc[UR8][R4.64+0x680], R25 ;  /* 0x0006801904009986 */ /* 0x0003e2000c101908 */
[----:B0-----:R-:W-:Y:S02]  /*4390*/  VIADD R43, R10, 0x220 ;  /* 0x000002200a2b7836 */ /* 0x001fe40000000000 */
[-C--:B------:R-:W-:Y:S01]  /*43a0*/  ISETP.GE.AND P1, PT, R3, R2.reuse, PT ;  /* 0x000000020300720c */ /* 0x080fe20003f26270 */
        /* <DEDUP_REMOVED lines=18> */
.L_x_98:
[----:B------:R-:W-:Y:S01]  /*44d0*/  BSSY B1, `(.L_x_125) ;  /* 0x0000006000017945 */ /* 0x000fe20003800000 */
[----:B------:R-:W-:Y:S01]  /*44e0*/  PLOP3.LUT P0, PT, P0, PT, PT, 0x8, 0x80 ;  /* 0x000000000080781c */ /* 0x000fe2000070e170 */
[----:B------:R-:W-:-:S12]  /*44f0*/  IMAD.MOV.U32 R21, RZ, RZ, -0x1 ;  /* 0xffffffffff157424 */ /* 0x000fd800078e00ff */
[----:B------:R-:W-:Y:S05]  /*4500*/  WARPSYNC.COLLECTIVE R21, `(.L_x_126) ;  /* 0x0000000015087348 */ /* 0x000fea0003c00000 */
[----:B------:R-:W-:Y:S01]  /*4510*/  VOTE.ANY P0, P0 ;  /* 0x0000000000ff7806 */ /* 0x000fe20000000100 */
[----:B------:R-:W-:-:S12]  /*4520*/  ENDCOLLECTIVE ;  /* 0x000000000000791b */ /* 0x000fd80003800000 */
.L_x_126:
[----:B------:R-:W-:Y:S05]  /*4530*/  BSYNC B1 ;  /* 0x0000000000017941 */ /* 0x000fea0003800000 */
.L_x_125:
[----:B------:R-:W-:Y:S05]  /*4540*/  BRA `(.L_x_127) ;  /* 0xffffffc800747947 */ /* 0x000fea000383ffff */
.L_x_100:
[----:B------:R-:W-:Y:S01]  /*4550*/  BSSY B1, `(.L_x_128) ;  /* 0x0000006000017945 */ /* 0x000fe20003800000 */
[----:B------:R-:W-:Y:S01]  /*4560*/  PLOP3.LUT P0, PT, P0, PT, PT, 0x8, 0x80 ;  /* 0x000000000080781c */ /* 0x000fe2000070e170 */
[----:B------:R-:W-:-:S12]  /*4570*/  IMAD.MOV.U32 R21, RZ, RZ, -0x1 ;  /* 0xffffffffff157424 */ /* 0x000fd800078e00ff */
[----:B------:R-:W-:Y:S05]  /*4580*/  WARPSYNC.COLLECTIVE R21, `(.L_x_129) ;  /* 0x0000000015087348 */ /* 0x000fea0003c00000 */
[----:B------:R-:W-:Y:S01]  /*4590*/  VOTE.ANY P0, P0 ;  /* 0x0000000000ff7806 */ /* 0x000fe20000000100 */
[----:B------:R-:W-:-:S12]  /*45a0*/  ENDCOLLECTIVE ;  /* 0x000000000000791b */ /* 0x000fd80003800000 */
.L_x_129:
[----:B------:R-:W-:Y:S05]  /*45b0*/  BSYNC B1 ;  /* 0x0000000000017941 */ /* 0x000fea0003800000 */
.L_x_128:
[----:B------:R-:W-:Y:S05]  /*45c0*/  BRA `(.L_x_130) ;  /* 0xffffffc800c87947 */ /* 0x000fea000383ffff */
.L_x_102:
[----:B------:R-:W0:Y:S01]  /*45d0*/  S2R R25, SR_GEMASK ;  /* 0x0000000000197919 */ /* 0x000e220000003c00 */
[----:B------:R-:W-:Y:S01]  /*45e0*/  BSSY B1, `(.L_x_131) ;  /* 0x0000006000017945 */ /* 0x000fe20003800000 */
[----:B------:R-:W-:Y:S01]  /*45f0*/  PLOP3.LUT P0, PT, P0, PT, PT, 0x8, 0x80 ;  /* 0x000000000080781c */ /* 0x000fe2000070e170 */
[----:B------:R-:W-:-:S12]  /*4600*/  IMAD.MOV.U32 R21, RZ, RZ, -0x1 ;  /* 0xffffffffff157424 */ /* 0x000fd800078e00ff */
[----:B0-----:R-:W-:Y:S05]  /*4610*/  WARPSYNC.COLLECTIVE R21, `(.L_x_132) ;  /* 0x0000000015087348 */ /* 0x001fea0003c00000 */
[----:B------:R-:W-:Y:S01]  /*4620*/  VOTE.ANY R21, PT, P0 ;  /* 0x0000000000157806 */ /* 0x000fe200000e0100 */
[----:B0-----:R-:W-:Y:S06]  /*4630*/  ENDCOLLECTIVE ;  /* 0x000000000000791b */ /* 0x001fec0003800000 */
.L_x_132:
[----:B------:R-:W-:Y:S05]  /*4640*/  BSYNC B1 ;  /* 0x0000000000017941 */ /* 0x000fea0003800000 */
.L_x_131:
[----:B------:R-:W-:Y:S01]  /*4650*/  LOP3.LUT R21, R21, 0x80000000, R25, 0xec, !PT ;  /* 0x8000000015157812 */ /* 0x000fe200078eec19 */
[----:B------:R-:W-:Y:S02]  /*4660*/  IMAD.MOV.U32 R20, RZ, RZ, R29 ;  /* 0x000000ffff147224 */ /* 0x000fe400078e001d */
[----:B------:R-:W-:Y:S02]  /*4670*/  VIADD R41, R39, 0x2 ;  /* 0x0000000227297836 */ /* 0x000fe40000000000 */
[----:B------:R-:W-:Y:S02]  /*4680*/  VIADD R16, R21, 0xffffffff ;  /* 0xffffffff15107836 */ /* 0x000fe40000000000 */
[C---:B------:R-:W-:Y:S02]  /*4690*/  VIADD R40, R39.reuse, 0x4 ;  /* 0x0000000427287836 */ /* 0x040fe40000000000 */
[----:B------:R-:W-:Y:S01]  /*46a0*/  VIADD R30, R39, 0x8 ;  /* 0x00000008271e7836 */ /* 0x000fe20000000000 */
[----:B------:R-:W-:Y:S01]  /*46b0*/  LOP3.LUT R48, R21, R16, RZ, 0xc, !PT ;  /* 0x0000001015307212 */ /* 0x000fe200078e0cff */
[----:B------:R-:W-:-:S02]  /*46c0*/  IMAD.MOV.U32 R16, RZ, RZ, 0x1 ;  /* 0x00000001ff107424 */ /* 0x000fc400078e00ff */
[----:B------:R-:W-:-:S03]  /*46d0*/  IMAD.MOV.U32 R21, RZ, RZ, -0x1 ;  /* 0xffffffffff157424 */ /* 0x000fc600078e00ff */
[----:B------:R-:W0:Y:S02]  /*46e0*/  POPC R48, R48 ;  /* 0x0000003000307309 */ /* 0x000e240000000000 */
[----:B0-----:R-:W-:Y:S01]  /*46f0*/  IMAD.MOV.U32 R17, RZ, RZ, R48 ;  /* 0x000000ffff117224 */ /* 0x001fe200078e0030 */
[----:B------:R-:W-:-:S13]  /*4700*/  ISETP.GE.AND P0, PT, R39, R48, PT ;  /* 0x000000302700720c */ /* 0x000fda0003f06270 */
[----:B------:R-:W-:Y:S05]  /*4710*/  WARPSYNC.COLLECTIVE R21, `(.L_x_133) ;  /* 0x0000000015087348 */ /* 0x000fea0003c00000 */
[----:B------:R0:W1:Y:S02]  /*4720*/  SHFL.DOWN P3, R22, R20, R16, R17 ;  /* 0x0800001014167389 */ /* 0x0000640000060011 */
[----:B01----:R-:W-:Y:S05]  /*4730*/  ENDCOLLECTIVE ;  /* 0x000000000000791b */ /* 0x003fea0003800000 */
.L_x_133:
        /* <DEDUP_REMOVED lines=8> */
.L_x_134:
[----:B------:R-:W-:Y:S01]  /*47c0*/  IMAD.MOV.U32 R16, RZ, RZ, 0x4 ;  /* 0x00000004ff107424 */ /* 0x000fe200078e00ff */
[----:B------:R-:W-:Y:S02]  /*47d0*/  SEL R22, R22, RZ, !P0 ;  /* 0x000000ff16167207 */ /* 0x000fe40004000000 */
[----:B------:R-:W-:-:S03]  /*47e0*/  ISETP.GT.AND P0, PT, R40, R48, PT ;  /* 0x000000302800720c */ /* 0x000fc60003f04270 */
[----:B------:R-:W-:Y:S02]  /*47f0*/  IMAD.IADD R45, R43, 0x1, R22 ;  /* 0x000000012b2d7824 */ /* 0x000fe400078e0216 */
[----:B------:R-:W-:Y:S02]  /*4800*/  VIADD R43, R39, 0x10 ;  /* 0x00000010272b7836 */ /* 0x000fe40000000000 */
[----:B------:R-:W-:-:S03]  /*4810*/  IMAD.MOV.U32 R20, RZ, RZ, R45 ;  /* 0x000000ffff147224 */ /* 0x000fc600078e002d */
[----:B------:R-:W-:-:S13]  /*4820*/  ISETP.GT.AND P2, PT, R43, R48, PT ;  /* 0x000000302b00720c */ /* 0x000fda0003f44270 */
[----:B------:R-:W-:Y:S05]  /*4830*/  WARPSYNC.COLLECTIVE R21, `(.L_x_135) ;  /* 0x0000000015087348 */ /* 0x000fea0003c00000 */
[----:B------:R0:W1:Y:S02]  /*4840*/  SHFL.DOWN P3, R22, R20, R16, R17 ;  /* 0x0800001014167389 */ /* 0x0000640000060011 */
[----:B01----:R-:W-:Y:S05]  /*4850*/  ENDCOLLECTIVE ;  /* 0x000000000000791b */ /* 0x003fea0003800000 */
.L_x_135:
        /* <DEDUP_REMOVED lines=8> */
.L_x_136:
[----:B------:R-:W-:Y:S01]  /*48e0*/  IMAD.MOV.U32 R16, RZ, RZ, 0x10 ;  /* 0x00000010ff107424 */ /* 0x000fe200078e00ff */
[----:B------:R-:W-:Y:S02]  /*48f0*/  SEL R22, R22, RZ, !P0 ;  /* 0x000000ff16167207 */ /* 0x000fe40004000000 */
[----:B------:R-:W-:-:S03]  /*4900*/  ISETP.NE.AND P0, PT, R28, 0x65, PT ;  /* 0x000000651c00780c */ /* 0x000fc60003f05270 */
[----:B------:R-:W-:Y:S02]  /*4910*/  IMAD.IADD R47, R29, 0x1, R22 ;  /* 0x000000011d2f7824 */ /* 0x000fe400078e0216 */
[----:B------:R-:W0:Y:S02]  /*4920*/  LDC.64 R28, c[0x0][0x390] ;  /* 0x0000e400ff1c7b82 */ /* 0x000e240000000a00 */
[----:B------:R-:W-:-:S07]  /*4930*/  IMAD.MOV.U32 R20, RZ, RZ, R47 ;  /* 0x000000ffff147224 */ /* 0x000fce00078e002f */
[----:B0-----:R-:W-:Y:S05]  /*4940*/  WARPSYNC.COLLECTIVE R21, `(.L_x_137) ;  /* 0x0000000015087348 */ /* 0x001fea0003c00000 */
[----:B------:R1:W2:Y:S02]  /*4950*/  SHFL.DOWN P3, R22, R20, R16, R17 ;  /* 0x0800001014167389 */ /* 0x0002a40000060011 */
[----:B012---:R-:W-:Y:S05]  /*4960*/  ENDCOLLECTIVE ;  /* 0x000000000000791b */ /* 0x007fea0003800000 */
.L_x_137:
[----:B------:R-:W-:Y:S05]  /*4970*/  WARPSYNC.COLLECTIVE R21, `(.L_x_138) ;  /* 0x0000000015087348 */ /* 0x000fea0003c00000 */
[----:B------:R-:W-:Y:S01]  /*4980*/  VOTE.ALL P0, P0 ;  /* 0x0000000000ff7806 */ /* 0x000fe20000000000 */
[----:B------:R-:W-:-:S12]  /*4990*/  ENDCOLLECTIVE ;  /* 0x000000000000791b */ /* 0x000fd80003800000 */
.L_x_138:
[----:B------:R-:W-:Y:S02]  /*49a0*/  IADD3 R44, P3, PT, R28, 0x100, RZ ;  /* 0x000001001c2c7810 */ /* 0x000fe40007f7e0ff */
[----:B------:R-:W-:-:S03]  /*49b0*/  SEL R22, R22, RZ, !P2 ;  /* 0x000000ff16167207 */ /* 0x000fc60005000000 */
[----:B------:R-:W-:Y:S02]  /*49c0*/  IMAD.X R45, RZ, RZ, R29, P3 ;  /* 0x000000ffff2d7224 */ /* 0x000fe400018e061d */
[----:B------:R-:W-:Y:S01]  /*49d0*/  IMAD.IADD R46, R47, 0x1, R22 ;  /* 0x000000012f2e7824 */ /* 0x000fe200078e0216 */
[----:B------:R-:W-:Y:S06]  /*49e0*/  BRA `(.L_x_139) ;  /* 0xffffffc8005c7947 */ /* 0x000fec000383ffff */
.L_x_104:
[----:B------:R-:W-:Y:S01]  /*49f0*/  BSSY B1, `(.L_x_140) ;  /* 0x0000006000017945 */ /* 0x000fe20003800000 */
[----:B------:R-:W-:Y:S01]  /*4a00*/  PLOP3.LUT P0, PT, P0, PT, PT, 0x8, 0x80 ;  /* 0x000000000080781c */ /* 0x000fe2000070e170 */
[----:B------:R-:W-:-:S12]  /*4a10*/  IMAD.MOV.U32 R21, RZ, RZ, -0x1 ;  /* 0xffffffffff157424 */ /* 0x000fd800078e00ff */
[----:B------:R-:W-:Y:S05]  /*4a20*/  WARPSYNC.COLLECTIVE R21, `(.L_x_141) ;  /* 0x0000000015087348 */ /* 0x000fea0003c00000 */
[----:B------:R-:W-:Y:S01]  /*4a30*/  VOTE.ANY P0, P0 ;  /* 0x0000000000ff7806 */ /* 0x000fe20000000100 */
[----:B------:R-:W-:-:S12]  /*4a40*/  ENDCOLLECTIVE ;  /* 0x000000000000791b */ /* 0x000fd80003800000 */
.L_x_141:
[----:B------:R-:W-:Y:S05]  /*4a50*/  BSYNC B1 ;  /* 0x0000000000017941 */ /* 0x000fea0003800000 */
.L_x_140:
[----:B------:R-:W-:Y:S05]  /*4a60*/  BRA `(.L_x_142) ;  /* 0xffffffc800647947 */ /* 0x000fea000383ffff */
.L_x_106:
[----:B------:R-:W-:Y:S01]  /*4a70*/  BSSY B1, `(.L_x_143) ;  /* 0x0000006000017945 */ /* 0x000fe20003800000 */
[----:B------:R-:W-:Y:S01]  /*4a80*/  PLOP3.LUT P0, PT, P0, PT, PT, 0x8, 0x80 ;  /* 0x000000000080781c */ /* 0x000fe2000070e170 */
[----:B------:R-:W-:-:S12]  /*4a90*/  IMAD.MOV.U32 R21, RZ, RZ, -0x1 ;  /* 0xffffffffff157424 */ /* 0x000fd800078e00ff */
[----:B------:R-:W-:Y:S05]  /*4aa0*/  WARPSYNC.COLLECTIVE R21, `(.L_x_144) ;  /* 0x0000000015087348 */ /* 0x000fea0003c00000 */
[----:B------:R-:W-:Y:S01]  /*4ab0*/  VOTE.ANY P0, P0 ;  /* 0x0000000000ff7806 */ /* 0x000fe20000000100 */
[----:B------:R-:W-:-:S12]  /*4ac0*/  ENDCOLLECTIVE ;  /* 0x000000000000791b */ /* 0x000fd80003800000 */
.L_x_144:
[----:B------:R-:W-:Y:S05]  /*4ad0*/  BSYNC B1 ;  /* 0x0000000000017941 */ /* 0x000fea0003800000 */
.L_x_143:
[----:B------:R-:W-:Y:S05]  /*4ae0*/  BRA `(.L_x_145) ;  /* 0xffffffc800b87947 */ /* 0x000fea000383ffff */
.L_x_108:
[----:B------:R-:W-:Y:S01]  /*4af0*/  BSSY B1, `(.L_x_146) ;  /* 0x0000006000017945 */ /* 0x000fe20003800000 */
[----:B------:R-:W-:Y:S01]  /*4b00*/  PLOP3.LUT P0, PT, P0, PT, PT, 0x8, 0x80 ;  /* 0x000000000080781c */ /* 0x000fe2000070e170 */
[----:B------:R-:W-:-:S12]  /*4b10*/  IMAD.MOV.U32 R21, RZ, RZ, -0x1 ;  /* 0xffffffffff157424 */ /* 0x000fd800078e00ff */
[----:B------:R-:W-:Y:S05]  /*4b20*/  WARPSYNC.COLLECTIVE R21, `(.L_x_147) ;  /* 0x0000000015087348 */ /* 0x000fea0003c00000 */
[----:B------:R-:W-:Y:S01]  /*4b30*/  VOTE.ANY R21, PT, P0 ;  /* 0x0000000000157806 */ /* 0x000fe200000e0100 */
[----:B------:R-:W-:Y:S06]  /*4b40*/  ENDCOLLECTIVE ;  /* 0x000000000000791b */ /* 0x000fec0003800000 */
.L_x_147:
[----:B------:R-:W-:Y:S05]  /*4b50*/  BSYNC B1 ;  /* 0x0000000000017941 */ /* 0x000fea0003800000 */
.L_x_146:
[----:B------:R-:W-:Y:S01]  /*4b60*/  LOP3.LUT R21, R21, 0x80000000, R25, 0xec, !PT ;  /* 0x8000000015157812 */ /* 0x000fe200078eec19 */
[----:B------:R-:W-:Y:S02]  /*4b70*/  IMAD.MOV.U32 R20, RZ, RZ, R29 ;  /* 0x000000ffff147224 */ /* 0x000fe400078e001d */
[----:B------:R-:W-:Y:S02]  /*4b80*/  VIADD R24, R24, 0xffffffe0 ;  /* 0xffffffe018187836 */ /* 0x000fe40000000000 */
[----:B------:R-:W-:-:S05]  /*4b90*/  VIADD R16, R21, 0xffffffff ;  /* 0xffffffff15107836 */ /* 0x000fca0000000000 */
[----:B------:R-:W-:Y:S01]  /*4ba0*/  LOP3.LUT R49, R21, R16, RZ, 0xc, !PT ;  /* 0x0000001015317212 */ /* 0x000fe200078e0cff */
[----:B------:R-:W-:Y:S02]  /*4bb0*/  IMAD.MOV.U32 R16, RZ, RZ, 0x1 ;  /* 0x00000001ff107424 */ /* 0x000fe400078e00ff */
[----:B------:R-:W-:Y:S01]  /*4bc0*/  IMAD.MOV.U32 R21, RZ, RZ, -0x1 ;  /* 0xffffffffff157424 */ /* 0x000fe200078e00ff */
[----:B------:R0:W1:Y:S06]  /*4bd0*/  POPC R17, R49 ;  /* 0x0000003100117309 */ /* 0x00006c0000000000 */
[----:B01----:R-:W-:Y:S05]  /*4be0*/  WARPSYNC.COLLECTIVE R21, `(.L_x_148) ;  /* 0x0000000015087348 */ /* 0x003fea0003c00000 */
[----:B-1----:R1:W2:Y:S02]  /*4bf0*/  SHFL.DOWN P3, R22, R20, R16, R17 ;  /* 0x0800001014167389 */ /* 0x0022a40000060011 */
[----:B012---:R-:W-:Y:S05]  /*4c00*/  ENDCOLLECTIVE ;  /* 0x000000000000791b */ /* 0x007fea0003800000 */
.L_x_148:
[----:B------:R-:W-:Y:S01]  /*4c10*/  ISETP.GE.AND P0, PT, R39, R17, PT ;  /* 0x000000112700720c */ /* 0x000fe20003f06270 */
[----:B------:R-:W-:-:S03]  /*4c20*/  IMAD.MOV.U32 R16, RZ, RZ, 0x2 ;  /* 0x00000002ff107424 */ /* 0x000fc600078e00ff */
[----:B------:R-:W-:Y:S02]  /*4c30*/  SEL R22, R22, RZ, !P0 ;  /* 0x000000ff16167207 */ /* 0x000fe40004000000 */
[----:B------:R-:W-:-:S03]  /*4c40*/  ISETP.GT.AND P0, PT, R41, R17, PT ;  /* 0x000000112900720c */ /* 0x000fc60003f04270 */
[----:B------:R-:W-:-:S04]  /*4c50*/  IMAD.IADD R48, R22, 0x1, R29 ;  /* 0x0000000116307824 */ /* 0x000fc800078e021d */
[----:B------:R-:W-:-:S07]  /*4c60*/  IMAD.MOV.U32 R20, RZ, RZ, R48 ;  /* 0x000000ffff147224 */ /* 0x000fce00078e0030 */
[----:B------:R-:W-:Y:S05]  /*4c70*/  WARPSYNC.COLLECTIVE R21, `(.L_x_149) ;  /* 0x0000000015087348 */ /* 0x000fea0003c00000 */
[----:B------:R0:W1:Y:S02]  /*4c80*/  SHFL.DOWN P3, R22, R20, R16, R17 ;  /* 0x0800001014167389 */ /* 0x0000640000060011 */
[----:B01----:R-:W-:Y:S05]  /*4c90*/  ENDCOLLECTIVE ;  /* 0x000000000000791b */ /* 0x003fea0003800000 */
.L_x_149:
        /* <DEDUP_REMOVED lines=8> */
.L_x_150:
        /* <DEDUP_REMOVED lines=8> */
.L_x_151:
        /* <DEDUP_REMOVED lines=8> */
.L_x_152:
[----:B------:R-:W-:Y:S02]  /*4e20*/  SEL R22, R22, RZ, !P0 ;  /* 0x000000ff16167207 */ /* 0x000fe40004000000 */
[----:B------:R-:W-:Y:S02]  /*4e30*/  ISETP.NE.AND P0, PT, R28, 0x65, PT ;  /* 0x000000651c00780c */ /* 0x000fe40003f05270 */
[----:B------:R-:W-:-:S11]  /*4e40*/  IADD3 R46, PT, PT, R29, R22, R46 ;  /* 0x000000161d2e7210 */ /* 0x000fd60007ffe02e */
[----:B------:R-:W-:Y:S05]  /*4e50*/  WARPSYNC.COLLECTIVE R21, `(.L_x_153) ;  /* 0x0000000015087348 */ /* 0x000fea0003c00000 */
[----:B------:R-:W-:Y:S01]  /*4e60*/  VOTE.ALL P0, P0 ;  /* 0x0000000000ff7806 */ /* 0x000fe20000000000 */
[----:B------:R-:W-:-:S12]  /*4e70*/  ENDCOLLECTIVE ;  /* 0x000000000000791b */ /* 0x000fd80003800000 */
.L_x_153:
[----:B------:R-:W-:Y:S05]  /*4e80*/  BRA `(.L_x_154) ;  /* 0xffffffc800507947 */ /* 0x000fea000383ffff */
.L_x_113:
[----:B------:R-:W-:Y:S01]  /*4e90*/  BSSY B0, `(.L_x_155) ;  /* 0x0000006000007945 */ /* 0x000fe20003800000 */
[----:B------:R-:W-:Y:S01]  /*4ea0*/  PLOP3.LUT P0, PT, P0, PT, PT, 0x8, 0x80 ;  /* 0x000000000080781c */ /* 0x000fe2000070e170 */
[----:B------:R-:W-:-:S12]  /*4eb0*/  IMAD.MOV.U32 R21, RZ, RZ, -0x1 ;  /* 0xffffffffff157424 */ /* 0x000fd800078e00ff */
[----:B------:R-:W-:Y:S05]  /*4ec0*/  WARPSYNC.COLLECTIVE R21, `(.L_x_156) ;  /* 0x0000000015087348 */ /* 0x000fea0003c00000 */
[----:B------:R-:W-:Y:S01]  /*4ed0*/  VOTE.ANY P0, P0 ;  /* 0x0000000000ff7806 */ /* 0x000fe20000000100 */
[----:B------:R-:W-:-:S12]  /*4ee0*/  ENDCOLLECTIVE ;  /* 0x000000000000791b */ /* 0x000fd80003800000 */
.L_x_156:
[----:B------:R-:W-:Y:S05]  /*4ef0*/  BSYNC B0 ;  /* 0x0000000000007941 */ /* 0x000fea0003800000 */
.L_x_155:
[----:B------:R-:W-:Y:S05]  /*4f00*/  BRA `(.L_x_157) ;  /* 0xffffffe000907947 */ /* 0x000fea000383ffff */
.L_x_115:
[----:B------:R-:W-:Y:S01]  /*4f10*/  BSSY B0, `(.L_x_158) ;  /* 0x0000006000007945 */ /* 0x000fe20003800000 */
[----:B------:R-:W-:Y:S01]  /*4f20*/  PLOP3.LUT P0, PT, P0, PT, PT, 0x8, 0x80 ;  /* 0x000000000080781c */ /* 0x000fe2000070e170 */
[----:B------:R-:W-:-:S12]  /*4f30*/  IMAD.MOV.U32 R21, RZ, RZ, -0x1 ;  /* 0xffffffffff157424 */ /* 0x000fd800078e00ff */
[----:B------:R-:W-:Y:S05]  /*4f40*/  WARPSYNC.COLLECTIVE R21, `(.L_x_159) ;  /* 0x0000000015087348 */ /* 0x000fea0003c00000 */
[----:B------:R-:W-:Y:S01]  /*4f50*/  VOTE.ANY P0, P0 ;  /* 0x0000000000ff7806 */ /* 0x000fe20000000100 */
[----:B------:R-:W-:-:S12]  /*4f60*/  ENDCOLLECTIVE ;  /* 0x000000000000791b */ /* 0x000fd80003800000 */
.L_x_159:
[----:B------:R-:W-:Y:S05]  /*4f70*/  BSYNC B0 ;  /* 0x0000000000007941 */ /* 0x000fea0003800000 */
.L_x_158:
[----:B------:R-:W-:Y:S05]  /*4f80*/  BRA `(.L_x_160) ;  /* 0xffffffe000e47947 */ /* 0x000fea000383ffff */
.L_x_117:
[----:B------:R-:W0:Y:S01]  /*4f90*/  S2R R26, SR_GEMASK ;  /* 0x00000000001a7919 */ /* 0x000e220000003c00 */
[----:B------:R-:W-:Y:S01]  /*4fa0*/  BSSY B0, `(.L_x_161) ;  /* 0x0000006000007945 */ /* 0x000fe20003800000 */
[----:B------:R-:W-:Y:S01]  /*4fb0*/  PLOP3.LUT P0, PT, P0, PT, PT, 0x8, 0x80 ;  /* 0x000000000080781c */ /* 0x000fe2000070e170 */
[----:B------:R-:W-:-:S12]  /*4fc0*/  IMAD.MOV.U32 R21, RZ, RZ, -0x1 ;  /* 0xffffffffff157424 */ /* 0x000fd800078e00ff */
[----:B0-----:R-:W-:Y:S05]  /*4fd0*/  WARPSYNC.COLLECTIVE R21, `(.L_x_162) ;  /* 0x0000000015087348 */ /* 0x001fea0003c00000 */
[----:B------:R-:W-:Y:S01]  /*4fe0*/  VOTE.ANY R21, PT, P0 ;  /* 0x0000000000157806 */ /* 0x000fe200000e0100 */
[----:B0-----:R-:W-:Y:S06]  /*4ff0*/  ENDCOLLECTIVE ;  /* 0x000000000000791b */ /* 0x001fec0003800000 */
.L_x_162:
[----:B------:R-:W-:Y:S05]  /*5000*/  BSYNC B0 ;  /* 0x0000000000007941 */ /* 0x000fea0003800000 */
.L_x_161:
[----:B------:R-:W-:Y:S01]  /*5010*/  LOP3.LUT R21, R21, 0x80000000, R26, 0xec, !PT ;  /* 0x8000000015157812 */ /* 0x000fe200078eec1a */
[----:B------:R-:W-:-:S04]  /*5020*/  IMAD.MOV.U32 R20, RZ, RZ, R19 ;  /* 0x000000ffff147224 */ /* 0x000fc800078e0013 */
[----:B------:R-:W-:-:S05]  /*5030*/  VIADD R16, R21, 0xffffffff ;  /* 0xffffffff15107836 */ /* 0x000fca0000000000 */
[----:B------:R-:W-:Y:S01]  /*5040*/  LOP3.LUT R47, R21, R16, RZ, 0xc, !PT ;  /* 0x00000010152f7212 */ /* 0x000fe200078e0cff */
[----:B------:R-:W-:Y:S02]  /*5050*/  IMAD.MOV.U32 R16, RZ, RZ, 0x1 ;  /* 0x00000001ff107424 */ /* 0x000fe400078e00ff */
[----:B------:R-:W-:-:S03]  /*5060*/  IMAD.MOV.U32 R21, RZ, RZ, -0x1 ;  /* 0xffffffffff157424 */ /* 0x000fc600078e00ff */
[----:B------:R-:W0:Y:S02]  /*5070*/  POPC R47, R47 ;  /* 0x0000002f002f7309 */ /* 0x000e240000000000 */
[----:B0-----:R-:W-:Y:S01]  /*5080*/  IMAD.MOV.U32 R17, RZ, RZ, R47 ;  /* 0x000000ffff117224 */ /* 0x001fe200078e002f */
[----:B------:R-:W-:-:S13]  /*5090*/  ISETP.GE.AND P0, PT, R38, R47, PT ;  /* 0x0000002f2600720c */ /* 0x000fda0003f06270 */
[----:B------:R-:W-:Y:S05]  /*50a0*/  WARPSYNC.COLLECTIVE R21, `(.L_x_163) ;  /* 0x0000000015087348 */ /* 0x000fea0003c00000 */
[----:B------:R0:W1:Y:S02]  /*50b0*/  SHFL.DOWN P3, R22, R20, R16, R17 ;  /* 0x0800001014167389 */ /* 0x0000640000060011 */
[----:B01----:R-:W-:Y:S05]  /*50c0*/  ENDCOLLECTIVE ;  /* 0x000000000000791b */ /* 0x003fea0003800000 */
.L_x_163:
[----:B------:R-:W-:Y:S01]  /*50d0*/  IMAD.MOV.U32 R16, RZ, RZ, 0x2 ;  /* 0x00000002ff107424 */ /* 0x000fe200078e00ff */
        /* <DEDUP_REMOVED lines=8> */
.L_x_164:
        /* <DEDUP_REMOVED lines=9> */
.L_x_165:
        /* <DEDUP_REMOVED lines=9> */
.L_x_166:
[----:B------:R-:W-:Y:S01]  /*5280*/  IMAD.MOV.U32 R16, RZ, RZ, 0x10 ;  /* 0x00000010ff107424 */ /* 0x000fe200078e00ff */
[----:B------:R-:W-:Y:S02]  /*5290*/  SEL R19, R22, RZ, !P0 ;  /* 0x000000ff16137207 */ /* 0x000fe40004000000 */
[----:B------:R-:W-:Y:S01]  /*52a0*/  ISETP.NE.AND P0, PT, R18, 0x65, PT ;  /* 0x000000651200780c */ /* 0x000fe20003f05270 */
[----:B------:R-:W-:Y:S02]  /*52b0*/  VIADD R18, R38, 0x10 ;  /* 0x0000001026127836 */ /* 0x000fe40000000000 */
[----:B------:R-:W-:-:S03]  /*52c0*/  IMAD.IADD R48, R50, 0x1, R19 ;  /* 0x0000000132307824 */ /* 0x000fc600078e0213 */
[----:B------:R-:W-:Y:S01]  /*52d0*/  ISETP.GT.AND P2, PT, R18, R47, PT ;  /* 0x0000002f1200720c */ /* 0x000fe20003f44270 */
[----:B------:R-:W-:Y:S01]  /*52e0*/  IMAD.MOV.U32 R20, RZ, RZ, R48 ;  /* 0x000000ffff147224 */ /* 0x000fe200078e0030 */
[----:B------:R-:W0:Y:S11]  /*52f0*/  LDC.64 R18, c[0x0][0x390] ;  /* 0x0000e400ff127b82 */ /* 0x000e360000000a00 */
[----:B0-----:R-:W-:Y:S05]  /*5300*/  WARPSYNC.COLLECTIVE R21, `(.L_x_167) ;  /* 0x0000000015087348 */ /* 0x001fea0003c00000 */
[----:B------:R1:W2:Y:S02]  /*5310*/  SHFL.DOWN P3, R22, R20, R16, R17 ;  /* 0x0800001014167389 */ /* 0x0002a40000060011 */
[----:B012---:R-:W-:Y:S05]  /*5320*/  ENDCOLLECTIVE ;  /* 0x000000000000791b */ /* 0x007fea0003800000 */
.L_x_167:
[----:B------:R-:W-:Y:S05]  /*5330*/  WARPSYNC.COLLECTIVE R21, `(.L_x_168) ;  /* 0x0000000015087348 */ /* 0x000fea0003c00000 */
[----:B------:R-:W-:Y:S01]  /*5340*/  VOTE.ALL P0, P0 ;  /* 0x0000000000ff7806 */ /* 0x000fe20000000000 */
[----:B------:R-:W-:-:S12]  /*5350*/  ENDCOLLECTIVE ;  /* 0x000000000000791b */ /* 0x000fd80003800000 */
.L_x_168:
[----:B------:R-:W-:Y:S02]  /*5360*/  SEL R45, R22, RZ, !P2 ;  /* 0x000000ff162d7207 */ /* 0x000fe40005000000 */
[----:B------:R-:W-:-:S03]  /*5370*/  IADD3 R44, P3, PT, R18, 0x100, RZ ;  /* 0x00000100122c7810 */ /* 0x000fc60007f7e0ff */
[----:B------:R-:W-:Y:S02]  /*5380*/  IMAD.IADD R46, R48, 0x1, R45 ;  /* 0x00000001302e7824 */ /* 0x000fe400078e022d */
[----:B------:R-:W-:Y:S01]  /*5390*/  IMAD.X R45, RZ, RZ, R19, P3 ;  /* 0x000000ffff2d7224 */ /* 0x000fe200018e0613 */
[----:B------:R-:W-:Y:S07]  /*53a0*/  BRA `(.L_x_169) ;  /* 0xffffffe000787947 */ /* 0x000fee000383ffff */
.L_x_119:
[----:B------:R-:W-:Y:S01]  /*53b0*/  BSSY B0, `(.L_x_170) ;  /* 0x0000006000007945 */ /* 0x000fe20003800000 */
[----:B------:R-:W-:Y:S01]  /*53c0*/  PLOP3.LUT P0, PT, P0, PT, PT, 0x8, 0x80 ;  /* 0x000000000080781c */ /* 0x000fe2000070e170 */
[----:B------:R-:W-:-:S12]  /*53d0*/  IMAD.MOV.U32 R21, RZ, RZ, -0x1 ;  /* 0xffffffffff157424 */ /* 0x000fd800078e00ff */
[----:B------:R-:W-:Y:S05]  /*53e0*/  WARPSYNC.COLLECTIVE R21, `(.L_x_171) ;  /* 0x0000000015087348 */ /* 0x000fea0003c00000 */
[----:B------:R-:W-:Y:S01]  /*53f0*/  VOTE.ANY P0, P0 ;  /* 0x0000000000ff7806 */ /* 0x000fe20000000100 */
[----:B------:R-:W-:-:S12]  /*5400*/  ENDCOLLECTIVE ;  /* 0x000000000000791b */ /* 0x000fd80003800000 */
.L_x_171:
[----:B------:R-:W-:Y:S05]  /*5410*/  BSYNC B0 ;  /* 0x0000000000007941 */ /* 0x000fea0003800000 */
.L_x_170:
[----:B------:R-:W-:Y:S05]  /*5420*/  BRA `(.L_x_172) ;  /* 0xffffffe000807947 */ /* 0x000fea000383ffff */
.L_x_121:
[----:B------:R-:W-:Y:S01]  /*5430*/  BSSY B0, `(.L_x_173) ;  /* 0x0000006000007945 */ /* 0x000fe20003800000 */
[----:B------:R-:W-:Y:S01]  /*5440*/  PLOP3.LUT P0, PT, P0, PT, PT, 0x8, 0x80 ;  /* 0x000000000080781c */ /* 0x000fe2000070e170 */
[----:B------:R-:W-:-:S12]  /*5450*/  IMAD.MOV.U32 R21, RZ, RZ, -0x1 ;  /* 0xffffffffff157424 */ /* 0x000fd800078e00ff */
[----:B------:R-:W-:Y:S05]  /*5460*/  WARPSYNC.COLLECTIVE R21, `(.L_x_174) ;  /* 0x0000000015087348 */ /* 0x000fea0003c00000 */
[----:B------:R-:W-:Y:S01]  /*5470*/  VOTE.ANY P0, P0 ;  /* 0x0000000000ff7806 */ /* 0x000fe20000000100 */
[----:B------:R-:W-:-:S12]  /*5480*/  ENDCOLLECTIVE ;  /* 0x000000000000791b */ /* 0x000fd80003800000 */
.L_x_174:
[----:B------:R-:W-:Y:S05]  /*5490*/  BSYNC B0 ;  /* 0x0000000000007941 */ /* 0x000fea0003800000 */
.L_x_173:
[----:B------:R-:W-:Y:S05]  /*54a0*/  BRA `(.L_x_175) ;  /* 0xffffffe000d47947 */ /* 0x000fea000383ffff */
.L_x_123:
[----:B------:R-:W-:Y:S01]  /*54b0*/  BSSY B0, `(.L_x_176) ;  /* 0x0000006000007945 */ /* 0x000fe20003800000 */
[----:B------:R-:W-:Y:S01]  /*54c0*/  PLOP3.LUT P0, PT, P0, PT, PT, 0x8, 0x80 ;  /* 0x000000000080781c */ /* 0x000fe2000070e170 */
[----:B------:R-:W-:-:S12]  /*54d0*/  IMAD.MOV.U32 R21, RZ, RZ, -0x1 ;  /* 0xffffffffff157424 */ /* 0x000fd800078e00ff */
[----:B------:R-:W-:Y:S05]  /*54e0*/  WARPSYNC.COLLECTIVE R21, `(.L_x_177) ;  /* 0x0000000015087348 */ /* 0x000fea0003c00000 */
[----:B------:R-:W-:Y:S01]  /*54f0*/  VOTE.ANY R21, PT, P0 ;  /* 0x0000000000157806 */ /* 0x000fe200000e0100 */
[----:B------:R-:W-:Y:S06]  /*5500*/  ENDCOLLECTIVE ;  /* 0x000000000000791b */ /* 0x000fec0003800000 */
.L_x_177:
[----:B------:R-:W-:Y:S05]  /*5510*/  BSYNC B0 ;  /* 0x0000000000007941 */ /* 0x000fea0003800000 */
.L_x_176:
        /* <DEDUP_REMOVED lines=11> */
.L_x_178:
        /* <DEDUP_REMOVED lines=10> */
.L_x_179:
[----:B------:R-:W-:Y:S01]  /*5670*/  IMAD.MOV.U32 R16, RZ, RZ, 0x4 ;  /* 0x00000004ff107424 */ /* 0x000fe200078e00ff */
[----:B------:R-:W-:Y:S01]  /*5680*/  SEL R19, R22, RZ, !P0 ;  /* 0x000000ff16137207 */ /* 0x000fe20004000000 */
[----:B------:R-:W-:-:S04]  /*5690*/  VIADD R22, R38, 0x4 ;  /* 0x0000000426167836 */ /* 0x000fc80000000000 */
[----:B------:R-:W-:Y:S01]  /*56a0*/  IMAD.IADD R50, R48, 0x1, R19 ;  /* 0x0000000130327824 */ /* 0x000fe200078e0213 */
[----:B------:R-:W-:Y:S01]  /*56b0*/  ISETP.GT.AND P0, PT, R22, R17, PT ;  /* 0x000000111600720c */ /* 0x000fe20003f04270 */
[----:B------:R-:W-:Y:S02]  /*56c0*/  VIADD R48, R38, 0x10 ;  /* 0x0000001026307836 */ /* 0x000fe40000000000 */
[----:B------:R-:W-:-:S10]  /*56d0*/  IMAD.MOV.U32 R20, RZ, RZ, R50 ;  /* 0x000000ffff147224 */ /* 0x000fd400078e0032 */
[----:B------:R-:W-:Y:S05]  /*56e0*/  WARPSYNC.COLLECTIVE R21, `(.L_x_180) ;  /* 0x0000000015087348 */ /* 0x000fea0003c00000 */
[----:B------:R0:W1:Y:S02]  /*56f0*/  SHFL.DOWN P3, R22, R20, R16, R17 ;  /* 0x0800001014167389 */ /* 0x0000640000060011 */
[----:B01----:R-:W-:Y:S05]  /*5700*/  ENDCOLLECTIVE ;  /* 0x000000000000791b */ /* 0x003fea0003800000 */
.L_x_180:
        /* <DEDUP_REMOVED lines=9> */
.L_x_181:
        /* <DEDUP_REMOVED lines=8> */
.L_x_182:
[----:B------:R-:W-:Y:S02]  /*5820*/  SEL R22, R22, RZ, !P0 ;  /* 0x000000ff16167207 */ /* 0x000fe40004000000 */
[----:B------:R-:W-:Y:S02]  /*5830*/  ISETP.NE.AND P0, PT, R18, 0x65, PT ;  /* 0x000000651200780c */ /* 0x000fe40003f05270 */
[----:B------:R-:W-:-:S11]  /*5840*/  IADD3 R46, PT, PT, R19, R22, R46 ;  /* 0x00000016132e7210 */ /* 0x000fd60007ffe02e */
[----:B------:R-:W-:Y:S05]  /*5850*/  WARPSYNC.COLLECTIVE R21, `(.L_x_183) ;  /* 0x0000000015087348 */ /* 0x000fea0003c00000 */
[----:B------:R-:W-:Y:S01]  /*5860*/  VOTE.ALL P0, P0 ;  /* 0x0000000000ff7806 */ /* 0x000fe20000000000 */
[----:B------:R-:W-:-:S12]  /*5870*/  ENDCOLLECTIVE ;  /* 0x000000000000791b */ /* 0x000fd80003800000 */
.L_x_183:
[----:B------:R-:W-:Y:S05]  /*5880*/  BRA `(.L_x_184) ;  /* 0xffffffe0006c7947 */ /* 0x000fea000383ffff */
.L_x_185:
        /* <DEDUP_REMOVED lines=15> */
.L_x_192:


//--------------------- .text._ZN3cub18CUB_300001_SM_10006detail4scan20DeviceScanInitKernelINS0_13ScanTileStateIiLb1EEEEEvT_i --------------------------
	.section	.text._ZN3cub18CUB_300001_SM_10006detail4scan20DeviceScanInitKernelINS0_13ScanTileStateIiLb1EEEEEvT_i,"ax",@progbits
	.align	128
        .global         _ZN3cub18CUB_300001_SM_10006detail4scan20DeviceScanInitKernelINS0_13ScanTileStateIiLb1EEEEEvT_i
        .type           _ZN3cub18CUB_300001_SM_10006detail4scan20DeviceScanInitKernelINS0_13ScanTileStateIiLb1EEEEEvT_i,@function
        .size           _ZN3cub18CUB_300001_SM_10006detail4scan20DeviceScanInitKernelINS0_13ScanTileStateIiLb1EEEEEvT_i,(.L_x_193 - _ZN3cub18CUB_300001_SM_10006detail4scan20DeviceScanInitKernelINS0_13ScanTileStateIiLb1EEEEEvT_i)
        .other          _ZN3cub18CUB_300001_SM_10006detail4scan20DeviceScanInitKernelINS0_13ScanTileStateIiLb1EEEEEvT_i,@"STO_CUDA_ENTRY STV_DEFAULT"
_ZN3cub18CUB_300001_SM_10006detail4scan20DeviceScanInitKernelINS0_13ScanTileStateIiLb1EEEEEvT_i:
.text._ZN3cub18CUB_300001_SM_10006detail4scan20DeviceScanInitKernelINS0_13ScanTileStateIiLb1EEEEEvT_i:
[----:B------:R-:W-:Y:S01]  /*0000*/  LDC R1, c[0x0][0x37c] ;  /* 0x0000df00ff017b82 */ /* 0x000fe20000000800 */
[----:B------:R-:W0:Y:S07]  /*0010*/  S2R R0, SR_TID.X ;  /* 0x0000000000007919 */ /* 0x000e2e0000002100 */
[----:B------:R-:W1:Y:S01]  /*0020*/  S2UR UR6, SR_CTAID.X ;  /* 0x00000000000679c3 */ /* 0x000e620000002500 */
[----:B------:R-:W2:Y:S07]  /*0030*/  LDCU UR4, c[0x0][0x388] ;  /* 0x00007100ff0477ac */ /* 0x000eae0008000800 */
[----:B------:R-:W1:Y:S01]  /*0040*/  LDC R5, c[0x0][0x360] ;  /* 0x0000d800ff057b82 */ /* 0x000e620000000800 */
[----:B0-----:R-:W-:Y:S01]  /*0050*/  ISETP.GT.U32.AND P0, PT, R0, 0x1f, PT ;  /* 0x0000001f0000780c */ /* 0x001fe20003f04070 */
[----:B-1----:R-:W-:-:S03]  /*0060*/  IMAD R5, R5, UR6, R0 ;  /* 0x0000000605057c24 */ /* 0x002fc6000f8e0200 */
[----:B------:R-:W-:Y:S02]  /*0070*/  ISETP.NE.OR P0, PT, RZ, UR6, P0 ;  /* 0x00000006ff007c0c */ /* 0x000fe40008705670 */
[----:B--2---:R-:W-:Y:S01]  /*0080*/  ISETP.GE.AND P1, PT, R5, UR4, PT ;  /* 0x0000000405007c0c */ /* 0x004fe2000bf26270 */
[----:B------:R-:W0:-:S12]  /*0090*/  LDCU.64 UR4, c[0x0][0x358] ;  /* 0x00006b00ff0477ac */ /* 0x000e180008000a00 */
[----:B------:R-:W1:Y:S01]  /*00a0*/  @!P1 LDC.64 R2, c[0x0][0x380] ;  /* 0x0000e000ff029b82 */ /* 0x000e620000000a00 */
[----:B------:R-:W-:Y:S01]  /*00b0*/  @!P1 MOV R4, 0x63 ;  /* 0x0000006300049802 */ /* 0x000fe20000000f00 */
[----:B-1----:R-:W-:-:S04]  /*00c0*/  @!P1 IMAD.WIDE R2, R5, 0x8, R2 ;  /* 0x0000000805029825 */ /* 0x002fc800078e0202 */
[----:B------:R-:W-:-:S05]  /*00d0*/  HFMA2 R5, -RZ, RZ, 0, 0 ;  /* 0x00000000ff057431 */ /* 0x000fca00000001ff */
[----:B0-----:R0:W-:Y:S01]  /*00e0*/  @!P1 STG.E.64 desc[UR4][R2.64+0x100], R4 ;  /* 0x0001000402009986 */ /* 0x0011e2000c101b04 */
[----:B------:R-:W-:Y:S05]  /*00f0*/  @P0 EXIT ;  /* 0x000000000000094d */ /* 0x000fea0003800000 */
[----:B0-----:R-:W0:Y:S02]  /*0100*/  LDC.64 R2, c[0x0][0x380] ;  /* 0x0000e000ff027b82 */ /* 0x001e240000000a00 */
[----:B0-----:R-:W-:-:S05]  /*0110*/  IMAD.WIDE.U32 R2, R0, 0x8, R2 ;  /* 0x0000000800027825 */ /* 0x001fca00078e0002 */
[----:B------:R-:W-:Y:S01]  /*0120*/  STG.E.64 desc[UR4][R2.64], RZ ;  /* 0x000000ff02007986 */ /* 0x000fe2000c101b04 */
[----:B------:R-:W-:Y:S05]  /*0130*/  EXIT ;  /* 0x000000000000794d */ /* 0x000fea0003800000 */
.L_x_186:
        /* <DEDUP_REMOVED lines=12> */
.L_x_193:


//--------------------- .text._ZN3cub18CUB_300001_SM_10006detail11EmptyKernelIvEEvv --------------------------
	.section	.text._ZN3cub18CUB_300001_SM_10006detail11EmptyKernelIvEEvv,"ax",@progbits
	.align	128
        .global         _ZN3cub18CUB_300001_SM_10006detail11EmptyKernelIvEEvv
        .type           _ZN3cub18CUB_300001_SM_10006detail11EmptyKernelIvEEvv,@function
        .size           _ZN3cub18CUB_300001_SM_10006detail11EmptyKernelIvEEvv,(.L_x_194 - _ZN3cub18CUB_300001_SM_10006detail11EmptyKernelIvEEvv)
        .other          _ZN3cub18CUB_300001_SM_10006detail11EmptyKernelIvEEvv,@"STO_CUDA_ENTRY STV_DEFAULT"
_ZN3cub18CUB_300001_SM_10006detail11EmptyKernelIvEEvv:
.text._ZN3cub18CUB_300001_SM_10006detail11EmptyKernelIvEEvv:
[----:B------:R-:W-:Y:S01]  /*0000*/  LDC R1, c[0x0][0x37c] ;  /* 0x0000df00ff017b82 */ /* 0x000fe20000000800 */
[----:B------:R-:W-:Y:S05]  /*0010*/  EXIT ;  /* 0x000000000000794d */ /* 0x000fea0003800000 */
.L_x_187:
        /* <DEDUP_REMOVED lines=14> */
.L_x_194:


//--------------------- .text._Z5printPi          --------------------------
	.section	.text._Z5printPi,"ax",@progbits
	.align	128
        .global         _Z5printPi
        .type           _Z5printPi,@function
        .size           _Z5printPi,(.L_x_195 - _Z5printPi)
        .other          _Z5printPi,@"STO_CUDA_ENTRY STV_DEFAULT"
_Z5printPi:
.text._Z5printPi:
[----:B------:R-:W0:Y:S01]  /*0000*/  LDC R1, c[0x0][0x37c] ;  /* 0x0000df00ff017b82 */ /* 0x000e220000000800 */
[----:B------:R-:W1:Y:S07]  /*0010*/  S2R R2, SR_TID.X ;  /* 0x0000000000027919 */ /* 0x000e6e0000002100 */
[----:B------:R-:W2:Y:S01]  /*0020*/  LDC.64 R8, c[0x0][0x380] ;  /* 0x0000e000ff087b82 */ /* 0x000ea20000000a00 */
[----:B------:R-:W3:Y:S01]  /*0030*/  LDCU UR6, c[0x0][0x2fc] ;  /* 0x00005f80ff0677ac */ /* 0x000ee20008000800 */
[----:B0-----:R-:W-:Y:S01]  /*0040*/  VIADD R1, R1, 0xfffffff8 ;  /* 0xfffffff801017836 */ /* 0x001fe20000000000 */
[----:B------:R-:W1:Y:S01]  /*0050*/  S2R R3, SR_CTAID.X ;  /* 0x0000000000037919 */ /* 0x000e620000002500 */
[----:B------:R-:W1:Y:S01]  /*0060*/  LDCU UR7, c[0x0][0x360] ;  /* 0x00006c00ff0777ac */ /* 0x000e620008000800 */
[----:B------:R-:W0:Y:S01]  /*0070*/  LDCU.64 UR4, c[0x0][0x358] ;  /* 0x00006b00ff0477ac */ /* 0x000e220008000a00 */
[----:B------:R-:W-:Y:S01]  /*0080*/  MOV R0, 0x170 ;  /* 0x0000017000007802 */ /* 0x000fe20000000f00 */
[----:B------:R-:W4:Y:S01]  /*0090*/  LDCU.64 UR8, c[0x4][0x168] ;  /* 0x01002d00ff0877ac */ /* 0x000f220008000a00 */
[----:B-1----:R-:W-:-:S04]  /*00a0*/  IMAD R2, R3, UR7, R2 ;  /* 0x0000000703027c24 */ /* 0x002fc8000f8e0202 */
[----:B--2---:R-:W-:-:S05]  /*00b0*/  IMAD.WIDE R8, R2, 0x4, R8 ;  /* 0x0000000402087825 */ /* 0x004fca00078e0208 */
[----:B0-----:R-:W2:Y:S01]  /*00c0*/  LDG.E R3, desc[UR4][R8.64] ;  /* 0x0000000408037981 */ /* 0x001ea2000c1e1900 */
[----:B------:R-:W0:Y:S01]  /*00d0*/  LDCU UR4, c[0x0][0x2f8] ;  /* 0x00005f00ff0477ac */ /* 0x000e220008000800 */
[----:B------:R1:W1:Y:S01]  /*00e0*/  LDC.64 R10, c[0x4][R0] ;  /* 0x01000000000a7b82 */ /* 0x0002620000000a00 */
[----:B----4-:R-:W-:Y:S01]  /*00f0*/  IMAD.U32 R4, RZ, RZ, UR8 ;  /* 0x00000008ff047e24 */ /* 0x010fe2000f8e00ff */
[----:B------:R-:W-:Y:S02]  /*0100*/  MOV R5, UR9 ;  /* 0x0000000900057c02 */ /* 0x000fe40008000f00 */
[----:B0-----:R-:W-:-:S04]  /*0110*/  IADD3 R6, P0, PT, R1, UR4, RZ ;  /* 0x0000000401067c10 */ /* 0x001fc8000ff1e0ff */
[----:B---3--:R-:W-:Y:S01]  /*0120*/  IADD3.X R7, PT, PT, RZ, UR6, RZ, P0, !PT ;  /* 0x00000006ff077c10 */ /* 0x008fe200087fe4ff */
[----:B-12---:R0:W-:Y:S08]  /*0130*/  STL.64 [R1], R2 ;  /* 0x0000000201007387 */ /* 0x0061f00000100a00 */
[----:B------:R-:W-:-:S07]  /*0140*/  LEPC R20, `(.L_x_188) ;  /* 0x000000001014794e */ /* 0x000fce0000000000 */
[----:B0-----:R-:W-:Y:S05]  /*0150*/  CALL.ABS.NOINC R10 ;  /* 0x000000000a007343 */ /* 0x001fea0003c00000 */
.L_x_188:
[----:B------:R-:W-:Y:S05]  /*0160*/  EXIT ;  /* 0x000000000000794d */ /* 0x000fea0003800000 */
.L_x_189:
        /* <DEDUP_REMOVED lines=9> */
.L_x_195:


//--------------------- .text._Z4initPi           --------------------------
	.section	.text._Z4initPi,"ax",@progbits
	.align	128
        .global         _Z4initPi
        .type           _Z4initPi,@function
        .size           _Z4initPi,(.L_x_196 - _Z4initPi)
        .other          _Z4initPi,@"STO_CUDA_ENTRY STV_DEFAULT"
_Z4initPi:
.text._Z4initPi:
[----:B------:R-:W-:Y:S01]  /*0000*/  LDC R1, c[0x0][0x37c] ;  /* 0x0000df00ff017b82 */ /* 0x000fe20000000800 */
[----:B------:R-:W0:Y:S07]  /*0010*/  S2R R5, SR_TID.X ;  /* 0x0000000000057919 */ /* 0x000e2e0000002100 */
[----:B------:R-:W0:Y:S08]  /*0020*/  S2UR UR4, SR_CTAID.X ;  /* 0x00000000000479c3 */ /* 0x000e300000002500 */
[----:B------:R-:W0:Y:S08]  /*0030*/  LDC R0, c[0x0][0x360] ;  /* 0x0000d800ff007b82 */ /* 0x000e300000000800 */
[----:B------:R-:W1:Y:S01]  /*0040*/  LDC.64 R2, c[0x0][0x380] ;  /* 0x0000e000ff027b82 */ /* 0x000e620000000a00 */
[----:B0-----:R-:W-:Y:S01]  /*0050*/  IMAD R5, R0, UR4, R5 ;  /* 0x0000000400057c24 */ /* 0x001fe2000f8e0205 */
[----:B------:R-:W0:Y:S03]  /*0060*/  LDCU.64 UR4, c[0x0][0x358] ;  /* 0x00006b00ff0477ac */ /* 0x000e260008000a00 */
[----:B------:R-:W-:-:S04]  /*0070*/  IMAD.HI R0, R5, 0x66666667, RZ ;  /* 0x6666666705007827 */ /* 0x000fc800078e02ff */
[----:B-1----:R-:W-:Y:S01]  /*0080*/  IMAD.WIDE R2, R5, 0x4, R2 ;  /* 0x0000000405027825 */ /* 0x002fe200078e0202 */
[----:B------:R-:W-:-:S04]  /*0090*/  SHF.R.U32.HI R7, RZ, 0x1f, R0 ;  /* 0x0000001fff077819 */ /* 0x000fc80000011600 */
[----:B------:R-:W-:-:S05]  /*00a0*/  LEA.HI.SX32 R0, R0, R7, 0x1e ;  /* 0x0000000700007211 */ /* 0x000fca00078ff2ff */
[----:B------:R-:W-:-:S05]  /*00b0*/  IMAD R5, R0, -0xa, R5 ;  /* 0xfffffff600057824 */ /* 0x000fca00078e0205 */
[----:B0-----:R-:W-:Y:S01]  /*00c0*/  STG.E desc[UR4][R2.64], R5 ;  /* 0x0000000502007986 */ /* 0x001fe2000c101904 */
[----:B------:R-:W-:Y:S05]  /*00d0*/  EXIT ;  /* 0x000000000000794d */ /* 0x000fea0003800000 */
.L_x_190:
        /* <DEDUP_REMOVED lines=10> */
.L_x_196:


//--------------------- .nv.global.init           --------------------------
	.section	.nv.global.init,"aw",@progbits
.nv.global.init:
	.type		$str,@object
	.size		$str,(.L_45 - $str)
$str:
        /*0000*/ 	.byte	0x64, 0x61, 0x74, 0x61, 0x5b, 0x25, 0x64, 0x5d, 0x3d, 0x25, 0x64, 0x0a, 0x00
.L_45:


//--------------------- .nv.shared._ZN3cub18CUB_300001_SM_10006detail4scan16DeviceScanKernelINS2_10policy_hubIiiimN4cuda3std3__44plusIvEEE10Policy1000EN6thrust24THRUST_300001_SM_1000_NS10device_ptrIiEESF_NS0_13ScanTileStateIiLb1EEES9_NS0_8NullTypeEmiLb0ESI_EEvT0_T1_T2_iT3_T4_T5_ --------------------------
	.section	.nv.shared._ZN3cub18CUB_300001_SM_10006detail4scan16DeviceScanKernelINS2_10policy_hubIiiimN4cuda3std3__44plusIvEEE10Policy1000EN6thrust24THRUST_300001_SM_1000_NS10device_ptrIiEESF_NS0_13ScanTileStateIiLb1EEES9_NS0_8NullTypeEmiLb0ESI_EEvT0_T1_T2_iT3_T4_T5_,"aw",@nobits
	.sectionflags	@""
	.align	16
.nv.shared._ZN3cub18CUB_300001_SM_10006detail4scan16DeviceScanKernelINS2_10policy_hubIiiimN4cuda3std3__44plusIvEEE10Policy1000EN6thrust24THRUST_300001_SM_1000_NS10device_ptrIiEESF_NS0_13ScanTileStateIiLb1EEES9_NS0_8NullTypeEmiLb0ESI_EEvT0_T1_T2_iT3_T4_T5_:
	.zero		32656


//--------------------- .nv.shared.reserved.0     --------------------------
	.section	.nv.shared.reserved.0,"aw",@nobits
	.weak		__nv_reservedSMEM_offset_0_alias
	.size		__nv_reservedSMEM_offset_0_alias, 0, 64
	.other		__nv_reservedSMEM_offset_0_alias,@"STO_CUDA_RESERVED_SHARED STV_DEFAULT"
__nv_reservedSMEM_offset_0_alias:
	.zero		0
	.zero		64


//--------------------- .nv.global                --------------------------
	.section	.nv.global,"aw",@nobits
.nv.global:
	.type		_ZN34_INTERNAL_7ffdaf3c_4_k_cu_41d29f556thrust24THRUST_300001_SM_1000_NS12placeholders2_8E,@object
	.size		_ZN34_INTERNAL_7ffdaf3c_4_k_cu_41d29f556thrust24THRUST_300001_SM_1000_NS12placeholders2_8E,(_ZN34_INTERNAL_7ffdaf3c_4_k_cu_41d29f554cuda3std3__436_GLOBAL__N__7ffdaf3c_4_k_cu_41d29f556ignoreE - _ZN34_INTERNAL_7ffdaf3c_4_k_cu_41d29f556thrust24THRUST_300001_SM_1000_NS12placeholders2_8E)
_ZN34_INTERNAL_7ffdaf3c_4_k_cu_41d29f556thrust24THRUST_300001_SM_1000_NS12placeholders2_8E:
	.zero		1
	.type		_ZN34_INTERNAL_7ffdaf3c_4_k_cu_41d29f554cuda3std3__436_GLOBAL__N__7ffdaf3c_4_k_cu_41d29f556ignoreE,@object
	.size		_ZN34_INTERNAL_7ffdaf3c_4_k_cu_41d29f554cuda3std3__436_GLOBAL__N__7ffdaf3c_4_k_cu_41d29f556ignoreE,(_ZN34_INTERNAL_7ffdaf3c_4_k_cu_41d29f554cuda3std6ranges3__45__cpo4dataE - _ZN34_INTERNAL_7ffdaf3c_4_k_cu_41d29f554cuda3std3__436_GLOBAL__N__7ffdaf3c_4_k_cu_41d29f556ignoreE)
_ZN34_INTERNAL_7ffdaf3c_4_k_cu_41d29f554cuda3std3__436_GLOBAL__N__7ffdaf3c_4_k_cu_41d29f556ignoreE:
	.zero		1
	.type		_ZN34_INTERNAL_7ffdaf3c_4_k_cu_41d29f554cuda3std6ranges3__45__cpo4dataE,@object
	.size		_ZN34_INTERNAL_7ffdaf3c_4_k_cu_41d29f554cuda3std6ranges3__45__cpo4dataE,(_ZN34_INTERNAL_7ffdaf3c_4_k_cu_41d29f556thrust24THRUST_300001_SM_1000_NS6system3cpp3parE - _ZN34_INTERNAL_7ffdaf3c_4_k_cu_41d29f554cuda3std6ranges3__45__cpo4dataE)
_ZN34_INTERNAL_7ffdaf3c_4_k_cu_41d29f554cuda3std6ranges3__45__cpo4dataE:
	.zero		1
	.type		_ZN34_INTERNAL_7ffdaf3c_4_k_cu_41d29f556thrust24THRUST_300001_SM_1000_NS6system3cpp3parE,@object
	.size		_ZN34_INTERNAL_7ffdaf3c_4_k_cu_41d29f556thrust24THRUST_300001_SM_1000_NS6system3cpp3parE,(_ZN34_INTERNAL_7ffdaf3c_4_k_cu_41d29f554cuda3std3__45__cpo5beginE - _ZN34_INTERNAL_7ffdaf3c_4_k_cu_41d29f556thrust24THRUST_300001_SM_1000_NS6system3cpp3parE)
_ZN34_INTERNAL_7ffdaf3c_4_k_cu_41d29f556thrust24THRUST_300001_SM_1000_NS6system3cpp3parE:
	.zero		1
	.type		_ZN34_INTERNAL_7ffdaf3c_4_k_cu_41d29f554cuda3std3__45__cpo5beginE,@object
	.size		_ZN34_INTERNAL_7ffdaf3c_4_k_cu_41d29f554cuda3std3__45__cpo5beginE,(_ZN34_INTERNAL_7ffdaf3c_4_k_cu_41d29f554cuda3std6ranges3__45__cpo5beginE - _ZN34_INTERNAL_7ffdaf3c_4_k_cu_41d29f554cuda3std3__45__cpo5beginE)
_ZN34_INTERNAL_7ffdaf3c_4_k_cu_41d29f554cuda3std3__45__cpo5beginE:
	.zero		1
	.type		_ZN34_INTERNAL_7ffdaf3c_4_k_cu_41d29f554cuda3std6ranges3__45__cpo5beginE,@object
	.size		_ZN34_INTERNAL_7ffdaf3c_4_k_cu_41d29f554cuda3std6ranges3__45__cpo5beginE,(_ZN34_INTERNAL_7ffdaf3c_4_k_cu_41d29f556thrust24THRUST_300001_SM_1000_NS6deviceE - _ZN34_INTERNAL_7ffdaf3c_4_k_cu_41d29f554cuda3std6ranges3__45__cpo5beginE)
_ZN34_INTERNAL_7ffdaf3c_4_k_cu_41d29f554cuda3std6ranges3__45__cpo5beginE:
	.zero		1
	.type		_ZN34_INTERNAL_7ffdaf3c_4_k_cu_41d29f556thrust24THRUST_300001_SM_1000_NS6deviceE,@object
	.size		_ZN34_INTERNAL_7ffdaf3c_4_k_cu_41d29f556thrust24THRUST_300001_SM_1000_NS6deviceE,(_ZN34_INTERNAL_7ffdaf3c_4_k_cu_41d29f554cuda3std3__47nulloptE - _ZN34_INTERNAL_7ffdaf3c_4_k_cu_41d29f556thrust24THRUST_300001_SM_1000_NS6deviceE)
_ZN34_INTERNAL_7ffdaf3c_4_k_cu_41d29f556thrust24THRUST_300001_SM_1000_NS6deviceE:
	.zero		1
	.type		_ZN34_INTERNAL_7ffdaf3c_4_k_cu_41d29f554cuda3std3__47nulloptE,@object
	.size		_ZN34_INTERNAL_7ffdaf3c_4_k_cu_41d29f554cuda3std3__47nulloptE,(_ZN34_INTERNAL_7ffdaf3c_4_k_cu_41d29f554cuda3std6ranges3__45__cpo8distanceE - _ZN34_INTERNAL_7ffdaf3c_4_k_cu_41d29f554cuda3std3__47nulloptE)
_ZN34_INTERNAL_7ffdaf3c_4_k_cu_41d29f554cuda3std3__47nulloptE:
	.zero		1
	.type		_ZN34_INTERNAL_7ffdaf3c_4_k_cu_41d29f554cuda3std6ranges3__45__cpo8distanceE,@object
	.size		_ZN34_INTERNAL_7ffdaf3c_4_k_cu_41d29f554cuda3std6ranges3__45__cpo8distanceE,(_ZN34_INTERNAL_7ffdaf3c_4_k_cu_41d29f556thrust24THRUST_300001_SM_1000_NS12placeholders2_4E - _ZN34_INTERNAL_7ffdaf3c_4_k_cu_41d29f554cuda3std6ranges3__45__cpo8distanceE)
_ZN34_INTERNAL_7ffdaf3c_4_k_cu_41d29f554cuda3std6ranges3__45__cpo8distanceE:
	.zero		1
	.type		_ZN34_INTERNAL_7ffdaf3c_4_k_cu_41d29f556thrust24THRUST_300001_SM_1000_NS12placeholders2_4E,@object
	.size		_ZN34_INTERNAL_7ffdaf3c_4_k_cu_41d29f556thrust24THRUST_300001_SM_1000_NS12placeholders2_4E,(_ZN34_INTERNAL_7ffdaf3c_4_k_cu_41d29f554cuda3std3__45__cpo6rbeginE - _ZN34_INTERNAL_7ffdaf3c_4_k_cu_41d29f556thrust24THRUST_300001_SM_1000_NS12placeholders2_4E)
_ZN34_INTERNAL_7ffdaf3c_4_k_cu_41d29f556thrust24THRUST_300001_SM_1000_NS12placeholders2_4E:
	.zero		1
	.type		_ZN34_INTERNAL_7ffdaf3c_4_k_cu_41d29f554cuda3std3__45__cpo6rbeginE,@object
	.size		_ZN34_INTERNAL_7ffdaf3c_4_k_cu_41d29f554cuda3std3__45__cpo6rbeginE,(_ZN34_INTERNAL_7ffdaf3c_4_k_cu_41d29f554cuda3std6ranges3__45__cpo7advanceE - _ZN34_INTERNAL_7ffdaf3c_4_k_cu_41d29f554cuda3std3__45__cpo6rbeginE)
_ZN34_INTERNAL_7ffdaf3c_4_k_cu_41d29f554cuda3std3__45__cpo6rbeginE:
	.zero		1
	.type		_ZN34_INTERNAL_7ffdaf3c_4_k_cu_41d29f554cuda3std6ranges3__45__cpo7advanceE,@object
	.size		_ZN34_INTERNAL_7ffdaf3c_4_k_cu_41d29f554cuda3std6ranges3__45__cpo7advanceE,(_ZN34_INTERNAL_7ffdaf3c_4_k_cu_41d29f556thrust24THRUST_300001_SM_1000_NS12placeholders3_10E - _ZN34_INTERNAL_7ffdaf3c_4_k_cu_41d29f554cuda3std6ranges3__45__cpo7advanceE)
_ZN34_INTERNAL_7ffdaf3c_4_k_cu_41d29f554cuda3std6ranges3__45__cpo7advanceE:
	.zero		1
	.type		_ZN34_INTERNAL_7ffdaf3c_4_k_cu_41d29f556thrust24THRUST_300001_SM_1000_NS12placeholders3_10E,@object
	.size		_ZN34_INTERNAL_7ffdaf3c_4_k_cu_41d29f556thrust24THRUST_300001_SM_1000_NS12placeholders3_10E,(_ZN34_INTERNAL_7ffdaf3c_4_k_cu_41d29f554cuda3std3__48in_placeE - _ZN34_INTERNAL_7ffdaf3c_4_k_cu_41d29f556thrust24THRUST_300001_SM_1000_NS12placeholders3_10E)
_ZN34_INTERNAL_7ffdaf3c_4_k_cu_41d29f556thrust24THRUST_300001_SM_1000_NS12placeholders3_10E:
	.zero		1
	.type		_ZN34_INTERNAL_7ffdaf3c_4_k_cu_41d29f554cuda3std3__48in_placeE,@object
	.size		_ZN34_INTERNAL_7ffdaf3c_4_k_cu_41d29f554cuda3std3__48in_placeE,(_ZN34_INTERNAL_7ffdaf3c_4_k_cu_41d29f554cuda3std6ranges3__45__cpo4sizeE - _ZN34_INTERNAL_7ffdaf3c_4_k_cu_41d29f554cuda3std3__48in_placeE)
_ZN34_INTERNAL_7ffdaf3c_4_k_cu_41d29f554cuda3std3__48in_placeE:
	.zero		1
	.type		_ZN34_INTERNAL_7ffdaf3c_4_k_cu_41d29f554cuda3std6ranges3__45__cpo4sizeE,@object
	.size		_ZN34_INTERNAL_7ffdaf3c_4_k_cu_41d29f554cuda3std6ranges3__45__cpo4sizeE,(_ZN34_INTERNAL_7ffdaf3c_4_k_cu_41d29f556thrust24THRUST_300001_SM_1000_NS12placeholders2_2E - _ZN34_INTERNAL_7ffdaf3c_4_k_cu_41d29f554cuda3std6ranges3__45__cpo4sizeE)
_ZN34_INTERNAL_7ffdaf3c_4_k_cu_41d29f554cuda3std6ranges3__45__cpo4sizeE:
	.zero		1
	.type		_ZN34_INTERNAL_7ffdaf3c_4_k_cu_41d29f556thrust24THRUST_300001_SM_1000_NS12placeholders2_2E,@object
	.size		_ZN34_INTERNAL_7ffdaf3c_4_k_cu_41d29f556thrust24THRUST_300001_SM_1000_NS12placeholders2_2E,(_ZN34_INTERNAL_7ffdaf3c_4_k_cu_41d29f554cuda3std3__45__cpo6cbeginE - _ZN34_INTERNAL_7ffdaf3c_4_k_cu_41d29f556thrust24THRUST_300001_SM_1000_NS12placeholders2_2E)
_ZN34_INTERNAL_7ffdaf3c_4_k_cu_41d29f556thrust24THRUST_300001_SM_1000_NS12placeholders2_2E:
	.zero		1
	.type		_ZN34_INTERNAL_7ffdaf3c_4_k_cu_41d29f554cuda3std3__45__cpo6cbeginE,@object
	.size		_ZN34_INTERNAL_7ffdaf3c_4_k_cu_41d29f554cuda3std3__45__cpo6cbeginE,(_ZN34_INTERNAL_7ffdaf3c_4_k_cu_41d29f554cuda3std6ranges3__45__cpo6cbeginE - _ZN34_INTERNAL_7ffdaf3c_4_k_cu_41d29f554cuda3std3__45__cpo6cbeginE)
_ZN34_INTERNAL_7ffdaf3c_4_k_cu_41d29f554cuda3std3__45__cpo6cbeginE:
	.zero		1
	.type		_ZN34_INTERNAL_7ffdaf3c_4_k_cu_41d29f554cuda3std6ranges3__45__cpo6cbeginE,@object
	.size		_ZN34_INTERNAL_7ffdaf3c_4_k_cu_41d29f554cuda3std6ranges3__45__cpo6cbeginE,(_ZN34_INTERNAL_7ffdaf3c_4_k_cu_41d29f556thrust24THRUST_300001_SM_1000_NS12placeholders2_6E - _ZN34_INTERNAL_7ffdaf3c_4_k_cu_41d29f554cuda3std6ranges3__45__cpo6cbeginE)
_ZN34_INTERNAL_7ffdaf3c_4_k_cu_41d29f554cuda3std6ranges3__45__cpo6cbeginE:
	.zero		1
	.type		_ZN34_INTERNAL_7ffdaf3c_4_k_cu_41d29f556thrust24THRUST_300001_SM_1000_NS12placeholders2_6E,@object
	.size		_ZN34_INTERNAL_7ffdaf3c_4_k_cu_41d29f556thrust24THRUST_300001_SM_1000_NS12placeholders2_6E,(_ZN34_INTERNAL_7ffdaf3c_4_k_cu_41d29f554cuda3std3__45__cpo7crbeginE - _ZN34_INTERNAL_7ffdaf3c_4_k_cu_41d29f556thrust24THRUST_300001_SM_1000_NS12placeholders2_6E)
_ZN34_INTERNAL_7ffdaf3c_4_k_cu_41d29f556thrust24THRUST_300001_SM_1000_NS12placeholders2_6E:
	.zero		1
	.type		_ZN34_INTERNAL_7ffdaf3c_4_k_cu_41d29f554cuda3std3__45__cpo7crbeginE,@object
	.size		_ZN34_INTERNAL_7ffdaf3c_4_k_cu_41d29f554cuda3std3__45__cpo7crbeginE,(_ZN34_INTERNAL_7ffdaf3c_4_k_cu_41d29f554cuda3std6ranges3__45__cpo4nextE - _ZN34_INTERNAL_7ffdaf3c_4_k_cu_41d29f554cuda3std3__45__cpo7crbeginE)
_ZN34_INTERNAL_7ffdaf3c_4_k_cu_41d29f554cuda3std3__45__cpo7crbeginE:
	.zero		1
	.type		_ZN34_INTERNAL_7ffdaf3c_4_k_cu_41d29f554cuda3std6ranges3__45__cpo4nextE,@object
	.size		_ZN34_INTERNAL_7ffdaf3c_4_k_cu_41d29f554cuda3std6ranges3__45__cpo4nextE,(_ZN34_INTERNAL_7ffdaf3c_4_k_cu_41d29f554cuda3std6ranges3__45__cpo4swapE - _ZN34_INTERNAL_7ffdaf3c_4_k_cu_41d29f554cuda3std6ranges3__45__cpo4nextE)
_ZN34_INTERNAL_7ffdaf3c_4_k_cu_41d29f554cuda3std6ranges3__45__cpo4nextE:
	.zero		1
	.type		_ZN34_INTERNAL_7ffdaf3c_4_k_cu_41d29f554cuda3std6ranges3__45__cpo4swapE,@object
	.size		_ZN34_INTERNAL_7ffdaf3c_4_k_cu_41d29f554cuda3std6ranges3__45__cpo4swapE,(_ZN34_INTERNAL_7ffdaf3c_4_k_cu_41d29f556thrust24THRUST_300001_SM_1000_NS8cuda_cub10par_nosyncE - _ZN34_INTERNAL_7ffdaf3c_4_k_cu_41d29f554cuda3std6ranges3__45__cpo4swapE)
_ZN34_INTERNAL_7ffdaf3c_4_k_cu_41d29f554cuda3std6ranges3__45__cpo4swapE:
	.zero		1
	.type		_ZN34_INTERNAL_7ffdaf3c_4_k_cu_41d29f556thrust24THRUST_300001_SM_1000_NS8cuda_cub10par_nosyncE,@object
	.size		_ZN34_INTERNAL_7ffdaf3c_4_k_cu_41d29f556thrust24THRUST_300001_SM_1000_NS8cuda_cub10par_nosyncE,(_ZN34_INTERNAL_7ffdaf3c_4_k_cu_41d29f556thrust24THRUST_300001_SM_1000_NS3seqE - _ZN34_INTERNAL_7ffdaf3c_4_k_cu_41d29f556thrust24THRUST_300001_SM_1000_NS8cuda_cub10par_nosyncE)
_ZN34_INTERNAL_7ffdaf3c_4_k_cu_41d29f556thrust24THRUST_300001_SM_1000_NS8cuda_cub10par_nosyncE:
	.zero		1
	.type		_ZN34_INTERNAL_7ffdaf3c_4_k_cu_41d29f556thrust24THRUST_300001_SM_1000_NS3seqE,@object
	.size		_ZN34_INTERNAL_7ffdaf3c_4_k_cu_41d29f556thrust24THRUST_300001_SM_1000_NS3seqE,(_ZN34_INTERNAL_7ffdaf3c_4_k_cu_41d29f554cuda3std3__420unreachable_sentinelE - _ZN34_INTERNAL_7ffdaf3c_4_k_cu_41d29f556thrust24THRUST_300001_SM_1000_NS3seqE)
_ZN34_INTERNAL_7ffdaf3c_4_k_cu_41d29f556thrust24THRUST_300001_SM_1000_NS3seqE:
	.zero		1
	.type		_ZN34_INTERNAL_7ffdaf3c_4_k_cu_41d29f554cuda3std3__420unreachable_sentinelE,@object
	.size		_ZN34_INTERNAL_7ffdaf3c_4_k_cu_41d29f554cuda3std3__420unreachable_sentinelE,(_ZN34_INTERNAL_7ffdaf3c_4_k_cu_41d29f554cuda3std6ranges3__45__cpo5ssizeE - _ZN34_INTERNAL_7ffdaf3c_4_k_cu_41d29f554cuda3std3__420unreachable_sentinelE)
_ZN34_INTERNAL_7ffdaf3c_4_k_cu_41d29f554cuda3std3__420unreachable_sentinelE:
	.zero		1
	.type		_ZN34_INTERNAL_7ffdaf3c_4_k_cu_41d29f554cuda3std6ranges3__45__cpo5ssizeE,@object
	.size		_ZN34_INTERNAL_7ffdaf3c_4_k_cu_41d29f554cuda3std6ranges3__45__cpo5ssizeE,(_ZN34_INTERNAL_7ffdaf3c_4_k_cu_41d29f556thrust24THRUST_300001_SM_1000_NS12placeholders2_3E - _ZN34_INTERNAL_7ffdaf3c_4_k_cu_41d29f554cuda3std6ranges3__45__cpo5ssizeE)
_ZN34_INTERNAL_7ffdaf3c_4_k_cu_41d29f554cuda3std6ranges3__45__cpo5ssizeE:
	.zero		1
	.type		_ZN34_INTERNAL_7ffdaf3c_4_k_cu_41d29f556thrust24THRUST_300001_SM_1000_NS12placeholders2_3E,@object
	.size		_ZN34_INTERNAL_7ffdaf3c_4_k_cu_41d29f556thrust24THRUST_300001_SM_1000_NS12placeholders2_3E,(_ZN34_INTERNAL_7ffdaf3c_4_k_cu_41d29f554cuda3std3__45__cpo4cendE - _ZN34_INTERNAL_7ffdaf3c_4_k_cu_41d29f556thrust24THRUST_300001_SM_1000_NS12placeholders2_3E)
_ZN34_INTERNAL_7ffdaf3c_4_k_cu_41d29f556thrust24THRUST_300001_SM_1000_NS12placeholders2_3E:
	.zero		1
	.type		_ZN34_INTERNAL_7ffdaf3c_4_k_cu_41d29f554cuda3std3__45__cpo4cendE,@object
	.size		_ZN34_INTERNAL_7ffdaf3c_4_k_cu_41d29f554cuda3std3__45__cpo4cendE,(_ZN34_INTERNAL_7ffdaf3c_4_k_cu_41d29f554cuda3std6ranges3__45__cpo4cendE - _ZN34_INTERNAL_7ffdaf3c_4_k_cu_41d29f554cuda3std3__45__cpo4cendE)
_ZN34_INTERNAL_7ffdaf3c_4_k_cu_41d29f554cuda3std3__45__cpo4cendE:
	.zero		1
	.type		_ZN34_INTERNAL_7ffdaf3c_4_k_cu_41d29f554cuda3std6ranges3__45__cpo4cendE,@object
	.size		_ZN34_INTERNAL_7ffdaf3c_4_k_cu_41d29f554cuda3std6ranges3__45__cpo4cendE,(_ZN34_INTERNAL_7ffdaf3c_4_k_cu_41d29f556thrust24THRUST_300001_SM_1000_NS12placeholders2_7E - _ZN34_INTERNAL_7ffdaf3c_4_k_cu_41d29f554cuda3std6ranges3__45__cpo4cendE)
_ZN34_INTERNAL_7ffdaf3c_4_k_cu_41d29f554cuda3std6ranges3__45__cpo4cendE:
	.zero		1
	.type		_ZN34_INTERNAL_7ffdaf3c_4_k_cu_41d29f556thrust24THRUST_300001_SM_1000_NS12placeholders2_7E,@object
	.size		_ZN34_INTERNAL_7ffdaf3c_4_k_cu_41d29f556thrust24THRUST_300001_SM_1000_NS12placeholders2_7E,(_ZN34_INTERNAL_7ffdaf3c_4_k_cu_41d29f554cuda3std3__45__cpo5crendE - _ZN34_INTERNAL_7ffdaf3c_4_k_cu_41d29f556thrust24THRUST_300001_SM_1000_NS12placeholders2_7E)
_ZN34_INTERNAL_7ffdaf3c_4_k_cu_41d29f556thrust24THRUST_300001_SM_1000_NS12placeholders2_7E:
	.zero		1
	.type		_ZN34_INTERNAL_7ffdaf3c_4_k_cu_41d29f554cuda3std3__45__cpo5crendE,@object
	.size		_ZN34_INTERNAL_7ffdaf3c_4_k_cu_41d29f554cuda3std3__45__cpo5crendE,(_ZN34_INTERNAL_7ffdaf3c_4_k_cu_41d29f554cuda3std6ranges3__45__cpo4prevE - _ZN34_INTERNAL_7ffdaf3c_4_k_cu_41d29f554cuda3std3__45__cpo5crendE)
_ZN34_INTERNAL_7ffdaf3c_4_k_cu_41d29f554cuda3std3__45__cpo5crendE:
	.zero		1
	.type		_ZN34_INTERNAL_7ffdaf3c_4_k_cu_41d29f554cuda3std6ranges3__45__cpo4prevE,@object
	.size		_ZN34_INTERNAL_7ffdaf3c_4_k_cu_41d29f554cuda3std6ranges3__45__cpo4prevE,(_ZN34_INTERNAL_7ffdaf3c_4_k_cu_41d29f554cuda3std6ranges3__45__cpo9iter_moveE - _ZN34_INTERNAL_7ffdaf3c_4_k_cu_41d29f554cuda3std6ranges3__45__cpo4prevE)
_ZN34_INTERNAL_7ffdaf3c_4_k_cu_41d29f554cuda3std6ranges3__45__cpo4prevE:
	.zero		1
	.type		_ZN34_INTERNAL_7ffdaf3c_4_k_cu_41d29f554cuda3std6ranges3__45__cpo9iter_moveE,@object
	.size		_ZN34_INTERNAL_7ffdaf3c_4_k_cu_41d29f554cuda3std6ranges3__45__cpo9iter_moveE,(_ZN34_INTERNAL_7ffdaf3c_4_k_cu_41d29f556thrust24THRUST_300001_SM_1000_NS6system6detail10sequential3seqE - _ZN34_INTERNAL_7ffdaf3c_4_k_cu_41d29f554cuda3std6ranges3__45__cpo9iter_moveE)
_ZN34_INTERNAL_7ffdaf3c_4_k_cu_41d29f554cuda3std6ranges3__45__cpo9iter_moveE:
	.zero		1
	.type		_ZN34_INTERNAL_7ffdaf3c_4_k_cu_41d29f556thrust24THRUST_300001_SM_1000_NS6system6detail10sequential3seqE,@object
	.size		_ZN34_INTERNAL_7ffdaf3c_4_k_cu_41d29f556thrust24THRUST_300001_SM_1000_NS6system6detail10sequential3seqE,(_ZN34_INTERNAL_7ffdaf3c_4_k_cu_41d29f556thrust24THRUST_300001_SM_1000_NS12placeholders2_9E - _ZN34_INTERNAL_7ffdaf3c_4_k_cu_41d29f556thrust24THRUST_300001_SM_1000_NS6system6detail10sequential3seqE)
_ZN34_INTERNAL_7ffdaf3c_4_k_cu_41d29f556thrust24THRUST_300001_SM_1000_NS6system6detail10sequential3seqE:
	.zero		1
	.type		_ZN34_INTERNAL_7ffdaf3c_4_k_cu_41d29f556thrust24THRUST_300001_SM_1000_NS12placeholders2_9E,@object
	.size		_ZN34_INTERNAL_7ffdaf3c_4_k_cu_41d29f556thrust24THRUST_300001_SM_1000_NS12placeholders2_9E,(_ZN34_INTERNAL_7ffdaf3c_4_k_cu_41d29f554cuda3std3__419piecewise_constructE - _ZN34_INTERNAL_7ffdaf3c_4_k_cu_41d29f556thrust24THRUST_300001_SM_1000_NS12placeholders2_9E)
_ZN34_INTERNAL_7ffdaf3c_4_k_cu_41d29f556thrust24THRUST_300001_SM_1000_NS12placeholders2_9E:
	.zero		1
	.type		_ZN34_INTERNAL_7ffdaf3c_4_k_cu_41d29f554cuda3std3__419piecewise_constructE,@object
	.size		_ZN34_INTERNAL_7ffdaf3c_4_k_cu_41d29f554cuda3std3__419piecewise_constructE,(_ZN34_INTERNAL_7ffdaf3c_4_k_cu_41d29f554cuda3std6ranges3__45__cpo5cdataE - _ZN34_INTERNAL_7ffdaf3c_4_k_cu_41d29f554cuda3std3__419piecewise_constructE)
_ZN34_INTERNAL_7ffdaf3c_4_k_cu_41d29f554cuda3std3__419piecewise_constructE:
	.zero		1
	.type		_ZN34_INTERNAL_7ffdaf3c_4_k_cu_41d29f554cuda3std6ranges3__45__cpo5cdataE,@object
	.size		_ZN34_INTERNAL_7ffdaf3c_4_k_cu_41d29f554cuda3std6ranges3__45__cpo5cdataE,(_ZN34_INTERNAL_7ffdaf3c_4_k_cu_41d29f556thrust24THRUST_300001_SM_1000_NS12placeholders2_1E - _ZN34_INTERNAL_7ffdaf3c_4_k_cu_41d29f554cuda3std6ranges3__45__cpo5cdataE)
_ZN34_INTERNAL_7ffdaf3c_4_k_cu_41d29f554cuda3std6ranges3__45__cpo5cdataE:
	.zero		1
	.type		_ZN34_INTERNAL_7ffdaf3c_4_k_cu_41d29f556thrust24THRUST_300001_SM_1000_NS12placeholders2_1E,@object
	.size		_ZN34_INTERNAL_7ffdaf3c_4_k_cu_41d29f556thrust24THRUST_300001_SM_1000_NS12placeholders2_1E,(_ZN34_INTERNAL_7ffdaf3c_4_k_cu_41d29f554cuda3std3__45__cpo3endE - _ZN34_INTERNAL_7ffdaf3c_4_k_cu_41d29f556thrust24THRUST_300001_SM_1000_NS12placeholders2_1E)
_ZN34_INTERNAL_7ffdaf3c_4_k_cu_41d29f556thrust24THRUST_300001_SM_1000_NS12placeholders2_1E:
	.zero		1
	.type		_ZN34_INTERNAL_7ffdaf3c_4_k_cu_41d29f554cuda3std3__45__cpo3endE,@object
	.size		_ZN34_INTERNAL_7ffdaf3c_4_k_cu_41d29f554cuda3std3__45__cpo3endE,(_ZN34_INTERNAL_7ffdaf3c_4_k_cu_41d29f554cuda3std6ranges3__45__cpo3endE - _ZN34_INTERNAL_7ffdaf3c_4_k_cu_41d29f554cuda3std3__45__cpo3endE)
_ZN34_INTERNAL_7ffdaf3c_4_k_cu_41d29f554cuda3std3__45__cpo3endE:
	.zero		1
	.type		_ZN34_INTERNAL_7ffdaf3c_4_k_cu_41d29f554cuda3std6ranges3__45__cpo3endE,@object
	.size		_ZN34_INTERNAL_7ffdaf3c_4_k_cu_41d29f554cuda3std6ranges3__45__cpo3endE,(_ZN34_INTERNAL_7ffdaf3c_4_k_cu_41d29f556thrust24THRUST_300001_SM_1000_NS12placeholders2_5E - _ZN34_INTERNAL_7ffdaf3c_4_k_cu_41d29f554cuda3std6ranges3__45__cpo3endE)
_ZN34_INTERNAL_7ffdaf3c_4_k_cu_41d29f554cuda3std6ranges3__45__cpo3endE:
	.zero		1
	.type		_ZN34_INTERNAL_7ffdaf3c_4_k_cu_41d29f556thrust24THRUST_300001_SM_1000_NS12placeholders2_5E,@object
	.size		_ZN34_INTERNAL_7ffdaf3c_4_k_cu_41d29f556thrust24THRUST_300001_SM_1000_NS12placeholders2_5E,(_ZN34_INTERNAL_7ffdaf3c_4_k_cu_41d29f554cuda3std3__45__cpo4rendE - _ZN34_INTERNAL_7ffdaf3c_4_k_cu_41d29f556thrust24THRUST_300001_SM_1000_NS12placeholders2_5E)
_ZN34_INTERNAL_7ffdaf3c_4_k_cu_41d29f556thrust24THRUST_300001_SM_1000_NS12placeholders2_5E:
	.zero		1
	.type		_ZN34_INTERNAL_7ffdaf3c_4_k_cu_41d29f554cuda3std3__45__cpo4rendE,@object
	.size		_ZN34_INTERNAL_7ffdaf3c_4_k_cu_41d29f554cuda3std3__45__cpo4rendE,(_ZN34_INTERNAL_7ffdaf3c_4_k_cu_41d29f554cuda3std6ranges3__45__cpo9iter_swapE - _ZN34_INTERNAL_7ffdaf3c_4_k_cu_41d29f554cuda3std3__45__cpo4rendE)
_ZN34_INTERNAL_7ffdaf3c_4_k_cu_41d29f554cuda3std3__45__cpo4rendE:
	.zero		1
	.type		_ZN34_INTERNAL_7ffdaf3c_4_k_cu_41d29f554cuda3std6ranges3__45__cpo9iter_swapE,@object
	.size		_ZN34_INTERNAL_7ffdaf3c_4_k_cu_41d29f554cuda3std6ranges3__45__cpo9iter_swapE,(_ZN34_INTERNAL_7ffdaf3c_4_k_cu_41d29f554cuda3std3__48unexpectE - _ZN34_INTERNAL_7ffdaf3c_4_k_cu_41d29f554cuda3std6ranges3__45__cpo9iter_swapE)
_ZN34_INTERNAL_7ffdaf3c_4_k_cu_41d29f554cuda3std6ranges3__45__cpo9iter_swapE:
	.zero		1
	.type		_ZN34_INTERNAL_7ffdaf3c_4_k_cu_41d29f554cuda3std3__48unexpectE,@object
	.size		_ZN34_INTERNAL_7ffdaf3c_4_k_cu_41d29f554cuda3std3__48unexpectE,(_ZN34_INTERNAL_7ffdaf3c_4_k_cu_41d29f556thrust24THRUST_300001_SM_1000_NS8cuda_cub3parE - _ZN34_INTERNAL_7ffdaf3c_4_k_cu_41d29f554cuda3std3__48unexpectE)
_ZN34_INTERNAL_7ffdaf3c_4_k_cu_41d29f554cuda3std3__48unexpectE:
	.zero		1
	.type		_ZN34_INTERNAL_7ffdaf3c_4_k_cu_41d29f556thrust24THRUST_300001_SM_1000_NS8cuda_cub3parE,@object
	.size		_ZN34_INTERNAL_7ffdaf3c_4_k_cu_41d29f556thrust24THRUST_300001_SM_1000_NS8cuda_cub3parE,(.L_29 - _ZN34_INTERNAL_7ffdaf3c_4_k_cu_41d29f556thrust24THRUST_300001_SM_1000_NS8cuda_cub3parE)
_ZN34_INTERNAL_7ffdaf3c_4_k_cu_41d29f556thrust24THRUST_300001_SM_1000_NS8cuda_cub3parE:
	.zero		1
.L_29:


//--------------------- .nv.shared._ZN3cub18CUB_300001_SM_10006detail4scan16DeviceScanKernelINS2_10policy_hubIiiijN4cuda3std3__44plusIvEEE10Policy1000EN6thrust24THRUST_300001_SM_1000_NS10device_ptrIiEESF_NS0_13ScanTileStateIiLb1EEES9_NS0_8NullTypeEjiLb0ESI_EEvT0_T1_T2_iT3_T4_T5_ --------------------------
	.section	.nv.shared._ZN3cub18CUB_300001_SM_10006detail4scan16DeviceScanKernelINS2_10policy_hubIiiijN4cuda3std3__44plusIvEEE10Policy1000EN6thrust24THRUST_300001_SM_1000_NS10device_ptrIiEESF_NS0_13ScanTileStateIiLb1EEES9_NS0_8NullTypeEjiLb0ESI_EEvT0_T1_T2_iT3_T4_T5_,"aw",@nobits
	.sectionflags	@""
	.align	16
.nv.shared._ZN3cub18CUB_300001_SM_10006detail4scan16DeviceScanKernelINS2_10policy_hubIiiijN4cuda3std3__44plusIvEEE10Policy1000EN6thrust24THRUST_300001_SM_1000_NS10device_ptrIiEESF_NS0_13ScanTileStateIiLb1EEES9_NS0_8NullTypeEjiLb0ESI_EEvT0_T1_T2_iT3_T4_T5_:
	.zero		34832


//--------------------- .nv.constant0._ZN3cub18CUB_300001_SM_10006detail4scan16DeviceScanKernelINS2_10policy_hubIiiimN4cuda3std3__44plusIvEEE10Policy1000EN6thrust24THRUST_300001_SM_1000_NS10device_ptrIiEESF_NS0_13ScanTileStateIiLb1EEES9_NS0_8NullTypeEmiLb0ESI_EEvT0_T1_T2_iT3_T4_T5_ --------------------------
	.section	.nv.constant0._ZN3cub18CUB_300001_SM_10006detail4scan16DeviceScanKernelINS2_10policy_hubIiiimN4cuda3std3__44plusIvEEE10Policy1000EN6thrust24THRUST_300001_SM_1000_NS10device_ptrIiEESF_NS0_13ScanTileStateIiLb1EEES9_NS0_8NullTypeEmiLb0ESI_EEvT0_T1_T2_iT3_T4_T5_,"a",@progbits
	.sectionflags	@""
	.align	4
.nv.constant0._ZN3cub18CUB_300001_SM_10006detail4scan16DeviceScanKernelINS2_10policy_hubIiiimN4cuda3std3__44plusIvEEE10Policy1000EN6thrust24THRUST_300001_SM_1000_NS10device_ptrIiEESF_NS0_13ScanTileStateIiLb1EEES9_NS0_8NullTypeEmiLb0ESI_EEvT0_T1_T2_iT3_T4_T5_:
	.zero		936


//--------------------- .nv.constant0._ZN3cub18CUB_300001_SM_10006detail4scan16DeviceScanKernelINS2_10policy_hubIiiijN4cuda3std3__44plusIvEEE10Policy1000EN6thrust24THRUST_300001_SM_1000_NS10device_ptrIiEESF_NS0_13ScanTileStateIiLb1EEES9_NS0_8NullTypeEjiLb0ESI_EEvT0_T1_T2_iT3_T4_T5_ --------------------------
	.section	.nv.constant0._ZN3cub18CUB_300001_SM_10006detail4scan16DeviceScanKernelINS2_10policy_hubIiiijN4cuda3std3__44plusIvEEE10Policy1000EN6thrust24THRUST_300001_SM_1000_NS10device_ptrIiEESF_NS0_13ScanTileStateIiLb1EEES9_NS0_8NullTypeEjiLb0ESI_EEvT0_T1_T2_iT3_T4_T5_,"a",@progbits
	.sectionflags	@""
	.align	4
.nv.constant0._ZN3cub18CUB_300001_SM_10006detail4scan16DeviceScanKernelINS2_10policy_hubIiiijN4cuda3std3__44plusIvEEE10Policy1000EN6thrust24THRUST_300001_SM_1000_NS10device_ptrIiEESF_NS0_13ScanTileStateIiLb1EEES9_NS0_8NullTypeEjiLb0ESI_EEvT0_T1_T2_iT3_T4_T5_:
	.zero		932


//--------------------- .nv.constant0._ZN3cub18CUB_300001_SM_10006detail4scan20DeviceScanInitKernelINS0_13ScanTileStateIiLb1EEEEEvT_i --------------------------
	.section	.nv.constant0._ZN3cub18CUB_300001_SM_10006detail4scan20DeviceScanInitKernelINS0_13ScanTileStateIiLb1EEEEEvT_i,"a",@progbits
	.sectionflags	@""
	.align	4
.nv.constant0._ZN3cub18CUB_300001_SM_10006detail4scan20DeviceScanInitKernelINS0_13ScanTileStateIiLb1EEEEEvT_i:
	.zero		908


//--------------------- .nv.constant0._ZN3cub18CUB_300001_SM_10006detail11EmptyKernelIvEEvv --------------------------
	.section	.nv.constant0._ZN3cub18CUB_300001_SM_10006detail11EmptyKernelIvEEvv,"a",@progbits
	.sectionflags	@""
	.align	4
.nv.constant0._ZN3cub18CUB_300001_SM_10006detail11EmptyKernelIvEEvv:
	.zero		896


//--------------------- .nv.constant0._Z5printPi  --------------------------
	.section	.nv.constant0._Z5printPi,"a",@progbits
	.sectionflags	@""
	.align	4
.nv.constant0._Z5printPi:
	.zero		904


//--------------------- .nv.constant0._Z4initPi   --------------------------
	.section	.nv.constant0._Z4initPi,"a",@progbits
	.sectionflags	@""
	.align	4
.nv.constant0._Z4initPi:
	.zero		904


//--------------------- SYMBOLS --------------------------

	.type		.nv.reservedSmem.offset0,@object
	.size		.nv.reservedSmem.offset0,0x4
	.type		.nv.reservedSmem.cap,@object
	.size		.nv.reservedSmem.cap,0x4
	.type		vprintf,@function
